# CuTe-DSL kernel — source=fa4 family=fa4_bwd_sm90
# config = {"dtype": "Float16", "causal": true, "head_dim": 128}


// ===== COMPILED SASS (sm_90) =====

	.headerflags	@"EF_CUDA_TEXMODE_UNIFIED EF_CUDA_64BIT_ADDRESS EF_CUDA_ACCELERATORS EF_CUDA_SM90 EF_CUDA_VIRTUAL_SM(EF_CUDA_SM90)"
	.elftype	@"ET_EXEC"


//--------------------- .nv.info                  --------------------------
	.section	.nv.info,"",@"SHT_CUDA_INFO"
	.align	4


	//----- nvinfo : EIATTR_REGCOUNT
	.align		4
        /*0000*/ 	.byte	0x04, 0x2f
        /*0002*/ 	.short	(.L_1 - .L_0)
	.align		4
.L_0:
        /*0004*/ 	.word	index@(kernel_cutlass_kernel_flash_attncuteflash_bwd_sm90FlashAttentionBackwardSm90_object_at__tensor0000o12811101213_tensor0000o12811101213_tensor0000o12811101213_tensor0000o12811101213_tensor0_0)
        /*0008*/ 	.word	0x000000a8


	//----- nvinfo : EIATTR_FRAME_SIZE
	.align		4
.L_1:
        /*000c*/ 	.byte	0x04, 0x11
        /*000e*/ 	.short	(.L_3 - .L_2)
	.align		4
.L_2:
        /*0010*/ 	.word	index@(kernel_cutlass_kernel_flash_attncuteflash_bwd_sm90FlashAttentionBackwardSm90_object_at__tensor0000o12811101213_tensor0000o12811101213_tensor0000o12811101213_tensor0000o12811101213_tensor0_0)
        /*0014*/ 	.word	0x00000000


	//----- nvinfo : EIATTR_MIN_STACK_SIZE
	.align		4
.L_3:
        /*0018*/ 	.byte	0x04, 0x12
        /*001a*/ 	.short	(.L_5 - .L_4)
	.align		4
.L_4:
        /*001c*/ 	.word	index@(kernel_cutlass_kernel_flash_attncuteflash_bwd_sm90FlashAttentionBackwardSm90_object_at__tensor0000o12811101213_tensor0000o12811101213_tensor0000o12811101213_tensor0000o12811101213_tensor0_0)
        /*0020*/ 	.word	0x00000000
.L_5:


//--------------------- .nv.info.kernel_cutlass_kernel_flash_attncuteflash_bwd_sm90FlashAttentionBackwardSm90_object_at__tensor0000o12811101213_tensor0000o12811101213_tensor0000o12811101213_tensor0000o12811101213_tensor0_0 --------------------------
	.section	.nv.info.kernel_cutlass_kernel_flash_attncuteflash_bwd_sm90FlashAttentionBackwardSm90_object_at__tensor0000o12811101213_tensor0000o12811101213_tensor0000o12811101213_tensor0000o12811101213_tensor0_0,"",@"SHT_CUDA_INFO"
	.sectionflags	@""
	.align	4


	//----- nvinfo : EIATTR_CUDA_API_VERSION
	.align		4
        /*0000*/ 	.byte	0x04, 0x37
        /*0002*/ 	.short	(.L_7 - .L_6)
.L_6:
        /*0004*/ 	.word	0x00000081


	//----- nvinfo : EIATTR_KPARAM_INFO
	.align		4
.L_7:
        /*0008*/ 	.byte	0x04, 0x17
        /*000a*/ 	.short	(.L_9 - .L_8)
.L_8:
        /*000c*/ 	.word	0x00000000
        /*0010*/ 	.short	0x0018
        /*0012*/ 	.short	0x0400
        /*0014*/ 	.byte	0x00, 0xf0, 0x31, 0x00


	//----- nvinfo : EIATTR_KPARAM_INFO
	.align		4
.L_9:
        /*0018*/ 	.byte	0x04, 0x17
        /*001a*/ 	.short	(.L_11 - .L_10)
.L_10:
        /*001c*/ 	.word	0x00000000
        /*0020*/ 	.short	0x0017
        /*0022*/ 	.short	0x03fc
        /*0024*/ 	.byte	0x00, 0xf0, 0x11, 0x00


	//----- nvinfo : EIATTR_KPARAM_INFO
	.align		4
.L_11:
        /*0028*/ 	.byte	0x04, 0x17
        /*002a*/ 	.short	(.L_13 - .L_12)
.L_12:
        /*002c*/ 	.word	0x00000000
        /*0030*/ 	.short	0x0016
        /*0032*/ 	.short	0x03f8
        /*0034*/ 	.byte	0x00, 0xf0, 0x11, 0x00


	//----- nvinfo : EIATTR_KPARAM_INFO
	.align		4
.L_13:
        /*0038*/ 	.byte	0x04, 0x17
        /*003a*/ 	.short	(.L_15 - .L_14)
.L_14:
        /*003c*/ 	.word	0x00000000
        /*0040*/ 	.short	0x0015
        /*0042*/ 	.short	0x03f4
        /*0044*/ 	.byte	0x00, 0xf0, 0x11, 0x00


	//----- nvinfo : EIATTR_KPARAM_INFO
	.align		4
.L_15:
        /*0048*/ 	.byte	0x04, 0x17
        /*004a*/ 	.short	(.L_17 - .L_16)
.L_16:
        /*004c*/ 	.word	0x00000000
        /*0050*/ 	.short	0x0014
        /*0052*/ 	.short	0x03f0
        /*0054*/ 	.byte	0x00, 0xf0, 0x11, 0x00


	//----- nvinfo : EIATTR_KPARAM_INFO
	.align		4
.L_17:
        /*0058*/ 	.byte	0x04, 0x17
        /*005a*/ 	.short	(.L_19 - .L_18)
.L_18:
        /*005c*/ 	.word	0x00000000
        /*0060*/ 	.short	0x0013
        /*0062*/ 	.short	0x03ec
        /*0064*/ 	.byte	0x00, 0xf0, 0x11, 0x00


	//----- nvinfo : EIATTR_KPARAM_INFO
	.align		4
.L_19:
        /*0068*/ 	.byte	0x04, 0x17
        /*006a*/ 	.short	(.L_21 - .L_20)
.L_20:
        /*006c*/ 	.word	0x00000000
        /*0070*/ 	.short	0x0012
        /*0072*/ 	.short	0x03eb
        /*0074*/ 	.byte	0x00, 0xf0, 0x05, 0x00


	//----- nvinfo : EIATTR_KPARAM_INFO
	.align		4
.L_21:
        /*0078*/ 	.byte	0x04, 0x17
        /*007a*/ 	.short	(.L_23 - .L_22)
.L_22:
        /*007c*/ 	.word	0x00000000
        /*0080*/ 	.short	0x0011
        /*0082*/ 	.short	0x03ea
        /*0084*/ 	.byte	0x00, 0xf0, 0x05, 0x00


	//----- nvinfo : EIATTR_KPARAM_INFO
	.align		4
.L_23:
        /*0088*/ 	.byte	0x04, 0x17
        /*008a*/ 	.short	(.L_25 - .L_24)
.L_24:
        /*008c*/ 	.word	0x00000000
        /*0090*/ 	.short	0x0010
        /*0092*/ 	.short	0x03e9
        /*0094*/ 	.byte	0x00, 0xf0, 0x05, 0x00


	//----- nvinfo : EIATTR_KPARAM_INFO
	.align		4
.L_25:
        /*0098*/ 	.byte	0x04, 0x17
        /*009a*/ 	.short	(.L_27 - .L_26)
.L_26:
        /*009c*/ 	.word	0x00000000
        /*00a0*/ 	.short	0x000f
        /*00a2*/ 	.short	0x03e8
        /*00a4*/ 	.byte	0x00, 0xf0, 0x05, 0x00


	//----- nvinfo : EIATTR_KPARAM_INFO
	.align		4
.L_27:
        /*00a8*/ 	.byte	0x04, 0x17
        /*00aa*/ 	.short	(.L_29 - .L_28)
.L_28:
        /*00ac*/ 	.word	0x00000000
        /*00b0*/ 	.short	0x000e
        /*00b2*/ 	.short	0x03c0
        /*00b4*/ 	.byte	0x00, 0xf0, 0xa1, 0x00


	//----- nvinfo : EIATTR_KPARAM_INFO
	.align		4
.L_29:
        /*00b8*/ 	.byte	0x04, 0x17
        /*00ba*/ 	.short	(.L_31 - .L_30)
.L_30:
        /*00bc*/ 	.word	0x00000000
        /*00c0*/ 	.short	0x000d
        /*00c2*/ 	.short	0x0398
        /*00c4*/ 	.byte	0x00, 0xf0, 0xa1, 0x00


	//----- nvinfo : EIATTR_KPARAM_INFO
	.align		4
.L_31:
        /*00c8*/ 	.byte	0x04, 0x17
        /*00ca*/ 	.short	(.L_33 - .L_32)
.L_32:
        /*00cc*/ 	.word	0x00000000
        /*00d0*/ 	.short	0x000c
        /*00d2*/ 	.short	0x0370
        /*00d4*/ 	.byte	0x00, 0xf0, 0xa1, 0x00


	//----- nvinfo : EIATTR_KPARAM_INFO
	.align		4
.L_33:
        /*00d8*/ 	.byte	0x04, 0x17
        /*00da*/ 	.short	(.L_35 - .L_34)
.L_34:
        /*00dc*/ 	.word	0x00000000
        /*00e0*/ 	.short	0x000b
        /*00e2*/ 	.short	0x02f0
        /*00e4*/ 	.byte	0x00, 0xf0, 0x01, 0x02


	//----- nvinfo : EIATTR_KPARAM_INFO
	.align		4
.L_35:
        /*00e8*/ 	.byte	0x04, 0x17
        /*00ea*/ 	.short	(.L_37 - .L_36)
.L_36:
        /*00ec*/ 	.word	0x00000000
        /*00f0*/ 	.short	0x000a
        /*00f2*/ 	.short	0x0270
        /*00f4*/ 	.byte	0x00, 0xf0, 0x01, 0x02


	//----- nvinfo : EIATTR_KPARAM_INFO
	.align		4
.L_37:
        /*00f8*/ 	.byte	0x04, 0x17
        /*00fa*/ 	.short	(.L_39 - .L_38)
.L_38:
        /*00fc*/ 	.word	0x00000000
        /*0100*/ 	.short	0x0009
        /*0102*/ 	.short	0x01f0
        /*0104*/ 	.byte	0x00, 0xf0, 0x01, 0x02


	//----- nvinfo : EIATTR_KPARAM_INFO
	.align		4
.L_39:
        /*0108*/ 	.byte	0x04, 0x17
        /*010a*/ 	.short	(.L_41 - .L_40)
.L_40:
        /*010c*/ 	.word	0x00000000
        /*0110*/ 	.short	0x0008
        /*0112*/ 	.short	0x0170
        /*0114*/ 	.byte	0x00, 0xf0, 0x01, 0x02


	//----- nvinfo : EIATTR_KPARAM_INFO
	.align		4
.L_41:
        /*0118*/ 	.byte	0x04, 0x17
        /*011a*/ 	.short	(.L_43 - .L_42)
.L_42:
        /*011c*/ 	.word	0x00000000
        /*0120*/ 	.short	0x0007
        /*0122*/ 	.short	0x00f0
        /*0124*/ 	.byte	0x00, 0xf0, 0x01, 0x02


	//----- nvinfo : EIATTR_KPARAM_INFO
	.align		4
.L_43:
        /*0128*/ 	.byte	0x04, 0x17
        /*012a*/ 	.short	(.L_45 - .L_44)
.L_44:
        /*012c*/ 	.word	0x00000000
        /*0130*/ 	.short	0x0006
        /*0132*/ 	.short	0x0070
        /*0134*/ 	.byte	0x00, 0xf0, 0x01, 0x02


	//----- nvinfo : EIATTR_KPARAM_INFO
	.align		4
.L_45:
        /*0138*/ 	.byte	0x04, 0x17
        /*013a*/ 	.short	(.L_47 - .L_46)
.L_46:
        /*013c*/ 	.word	0x00000000
        /*0140*/ 	.short	0x0005
        /*0142*/ 	.short	0x003c
        /*0144*/ 	.byte	0x00, 0xf0, 0x31, 0x00


	//----- nvinfo : EIATTR_KPARAM_INFO
	.align		4
.L_47:
        /*0148*/ 	.byte	0x04, 0x17
        /*014a*/ 	.short	(.L_49 - .L_48)
.L_48:
        /*014c*/ 	.word	0x00000000
        /*0150*/ 	.short	0x0004
        /*0152*/ 	.short	0x0030
        /*0154*/ 	.byte	0x00, 0xf0, 0x31, 0x00


	//----- nvinfo : EIATTR_KPARAM_INFO
	.align		4
.L_49:
        /*0158*/ 	.byte	0x04, 0x17
        /*015a*/ 	.short	(.L_51 - .L_50)
.L_50:
        /*015c*/ 	.word	0x00000000
        /*0160*/ 	.short	0x0003
        /*0162*/ 	.short	0x0024
        /*0164*/ 	.byte	0x00, 0xf0, 0x31, 0x00


	//----- nvinfo : EIATTR_KPARAM_INFO
	.align		4
.L_51:
        /*0168*/ 	.byte	0x04, 0x17
        /*016a*/ 	.short	(.L_53 - .L_52)
.L_52:
        /*016c*/ 	.word	0x00000000
        /*0170*/ 	.short	0x0002
        /*0172*/ 	.short	0x0018
        /*0174*/ 	.byte	0x00, 0xf0, 0x31, 0x00


	//----- nvinfo : EIATTR_KPARAM_INFO
	.align		4
.L_53:
        /*0178*/ 	.byte	0x04, 0x17
        /*017a*/ 	.short	(.L_55 - .L_54)
.L_54:
        /*017c*/ 	.word	0x00000000
        /*0180*/ 	.short	0x0001
        /*0182*/ 	.short	0x000c
        /*0184*/ 	.byte	0x00, 0xf0, 0x31, 0x00


	//----- nvinfo : EIATTR_KPARAM_INFO
	.align		4
.L_55:
        /*0188*/ 	.byte	0x04, 0x17
        /*018a*/ 	.short	(.L_57 - .L_56)
.L_56:
        /*018c*/ 	.word	0x00000000
        /*0190*/ 	.short	0x0000
        /*0192*/ 	.short	0x0000
        /*0194*/ 	.byte	0x00, 0xf0, 0x31, 0x00


	//----- nvinfo : EIATTR_SPARSE_MMA_MASK
	.align		4
.L_57:
        /*0198*/ 	.byte	0x03, 0x50
        /*019a*/ 	.short	0x0000


	//----- nvinfo : EIATTR_MAXREG_COUNT
	.align		4
        /*019c*/ 	.byte	0x03, 0x1b
        /*019e*/ 	.short	0x00a8


	//----- nvinfo : EIATTR_COOP_GROUP_MASK_REGIDS
	.align		4
        /*01a0*/ 	.byte	0x04, 0x29
        /*01a2*/ 	.short	(.L_59 - .L_58)


	//   ....[0]....
.L_58:
        /*01a4*/ 	.word	0xffffffff


	//----- nvinfo : EIATTR_COOP_GROUP_INSTR_OFFSETS
	.align		4
.L_59:
        /*01a8*/ 	.byte	0x04, 0x28
        /*01aa*/ 	.short	(.L_61 - .L_60)


	//   ....[0]....
.L_60:
        /*01ac*/ 	.word	0x00002280


	//----- nvinfo : EIATTR_REG_RECONFIG
	.align		4
.L_61:
        /*01b0*/ 	.byte	0x01, 0x54
	.zero		2


	//----- nvinfo : EIATTR_MBARRIER_INSTR_OFFSETS
	.align		4
        /*01b4*/ 	.byte	0x04, 0x39
        /*01b6*/ 	.short	(.L_63 - .L_62)


	//   ....[0]....
.L_62:
        /*01b8*/ 	.word	0x000002d0
        /*01bc*/ 	.word	0x000000ff
        /*01c0*/ 	.word	0x00000000
        /*01c4*/ 	.short	0x0100
        /*01c6*/ 	.byte	0x08
	.zero		1


	//   ....[1]....
        /*01c8*/ 	.word	0x000002e0
        /*01cc*/ 	.word	0x000000ff
        /*01d0*/ 	.word	0x00000008
        /*01d4*/ 	.short	0x0100
        /*01d6*/ 	.byte	0x08
	.zero		1


	//   ....[2]....
        /*01d8*/ 	.word	0x000002f0
        /*01dc*/ 	.word	0x000000ff
        /*01e0*/ 	.word	0x00000010
        /*01e4*/ 	.short	0x0100
        /*01e6*/ 	.byte	0x08
	.zero		1


	//   ....[3]....
        /*01e8*/ 	.word	0x00000300
        /*01ec*/ 	.word	0x000000ff
        /*01f0*/ 	.word	0x00000018
        /*01f4*/ 	.short	0x0100
        /*01f6*/ 	.byte	0x08
	.zero		1


	//   ....[4]....
        /*01f8*/ 	.word	0x00000310
        /*01fc*/ 	.word	0x000000ff
        /*0200*/ 	.word	0x00000020
        /*0204*/ 	.short	0x0100
        /*0206*/ 	.byte	0x09
	.zero		1


	//   ....[5]....
        /*0208*/ 	.word	0x00000320
        /*020c*/ 	.word	0x000000ff
        /*0210*/ 	.word	0x00000028
        /*0214*/ 	.short	0x0100
        /*0216*/ 	.byte	0x09
	.zero		1


	//   ....[6]....
        /*0218*/ 	.word	0x00000330
        /*021c*/ 	.word	0x000000ff
        /*0220*/ 	.word	0x00000030
        /*0224*/ 	.short	0x0100
        /*0226*/ 	.byte	0x09
	.zero		1


	//   ....[7]....
        /*0228*/ 	.word	0x00000340
        /*022c*/ 	.word	0x000000ff
        /*0230*/ 	.word	0x00000038
        /*0234*/ 	.short	0x0100
        /*0236*/ 	.byte	0x09
	.zero		1


	//   ....[8]....
        /*0238*/ 	.word	0x00000550
        /*023c*/ 	.word	0x000000ff
        /*0240*/ 	.word	0x00000010
        /*0244*/ 	.short	0x010a
        /*0246*/ 	.byte	0x19
	.zero		1


	//   ....[9]....
        /*0248*/ 	.word	0x00000980
        /*024c*/ 	.word	0x000000ff
        /*0250*/ 	.word	0x00000030
        /*0254*/ 	.short	0x010a
        /*0256*/ 	.byte	0x19
	.zero		1


	//   ....[10]....
        /*0258*/ 	.word	0x00000e70
        /*025c*/ 	.word	0x000000ff
        /*0260*/ 	.word	0x00000018
        /*0264*/ 	.short	0x010a
        /*0266*/ 	.byte	0x19
	.zero		1


	//   ....[11]....
        /*0268*/ 	.word	0x00001040
        /*026c*/ 	.word	0x000000ff
        /*0270*/ 	.word	0x00000038
        /*0274*/ 	.short	0x010a
        /*0276*/ 	.byte	0x19
	.zero		1


	//   ....[12]....
        /*0278*/ 	.word	0x00001260
        /*027c*/ 	.word	0x000000ff
        /*0280*/ 	.word	0x00000010
        /*0284*/ 	.short	0x010a
        /*0286*/ 	.byte	0x19
	.zero		1


	//   ....[13]....
        /*0288*/ 	.word	0x00001480
        /*028c*/ 	.word	0x000000ff
        /*0290*/ 	.word	0x00000030
        /*0294*/ 	.short	0x010a
        /*0296*/ 	.byte	0x19
	.zero		1


	//   ....[14]....
        /*0298*/ 	.word	0x00001730
        /*029c*/ 	.word	0x000000ff
        /*02a0*/ 	.word	0x00000018
        /*02a4*/ 	.short	0x010a
        /*02a6*/ 	.byte	0x19
	.zero		1


	//   ....[15]....
        /*02a8*/ 	.word	0x00001980
        /*02ac*/ 	.word	0x000000ff
        /*02b0*/ 	.word	0x00000038
        /*02b4*/ 	.short	0x010a
        /*02b6*/ 	.byte	0x19
	.zero		1


	//   ....[16]....
        /*02b8*/ 	.word	0x00002af0
        /*02bc*/ 	.word	0x000000ff
        /*02c0*/ 	.word	0x00000000
        /*02c4*/ 	.short	0x010a
        /*02c6*/ 	.byte	0x16
	.zero		1


	//   ....[17]....
        /*02c8*/ 	.word	0x00002b70
        /*02cc*/ 	.word	0x000000ff
        /*02d0*/ 	.word	0x00000000
        /*02d4*/ 	.short	0x010a
        /*02d6*/ 	.byte	0x16
	.zero		1


	//   ....[18]....
        /*02d8*/ 	.word	0x00002e70
        /*02dc*/ 	.word	0x000000ff
        /*02e0*/ 	.word	0x00000020
        /*02e4*/ 	.short	0x010a
        /*02e6*/ 	.byte	0x16
	.zero		1


	//   ....[19]....
        /*02e8*/ 	.word	0x00002e90
        /*02ec*/ 	.word	0x000000ff
        /*02f0*/ 	.word	0x00000020
        /*02f4*/ 	.short	0x010a
        /*02f6*/ 	.byte	0x16
	.zero		1


	//   ....[20]....
        /*02f8*/ 	.word	0x00004890
        /*02fc*/ 	.word	0x000000ff
        /*0300*/ 	.word	0x00000030
        /*0304*/ 	.short	0x0101
        /*0306*/ 	.byte	0x16
	.zero		1


	//   ....[21]....
        /*0308*/ 	.word	0x00004b10
        /*030c*/ 	.word	0x000000ff
        /*0310*/ 	.word	0x00000010
        /*0314*/ 	.short	0x0101
        /*0316*/ 	.byte	0x16
	.zero		1


	//   ....[22]....
        /*0318*/ 	.word	0x00005aa0
        /*031c*/ 	.word	0x00000005
        /*0320*/ 	.word	0x00000010
        /*0324*/ 	.short	0x010a
        /*0326*/ 	.byte	0x3f
	.zero		1


	//   ....[23]....
        /*0328*/ 	.word	0x00005b20
        /*032c*/ 	.word	0x00000005
        /*0330*/ 	.word	0x00000030
        /*0334*/ 	.short	0x010a
        /*0336*/ 	.byte	0x3f
	.zero		1


	//   ....[24]....
        /*0338*/ 	.word	0x00005b90
        /*033c*/ 	.word	0x00000009
        /*0340*/ 	.word	0x00000018
        /*0344*/ 	.short	0x010a
        /*0346*/ 	.byte	0x3f
	.zero		1


	//   ....[25]....
        /*0348*/ 	.word	0x00005c00
        /*034c*/ 	.word	0x00000009
        /*0350*/ 	.word	0x00000038
        /*0354*/ 	.short	0x010a
        /*0356*/ 	.byte	0x3f
	.zero		1


	//   ....[26]....
        /*0358*/ 	.word	0x00005c80
        /*035c*/ 	.word	0x00000009
        /*0360*/ 	.word	0x00000010
        /*0364*/ 	.short	0x010a
        /*0366*/ 	.byte	0x3f
	.zero		1


	//   ....[27]....
        /*0368*/ 	.word	0x00005cf0
        /*036c*/ 	.word	0x00000009
        /*0370*/ 	.word	0x00000030
        /*0374*/ 	.short	0x010a
        /*0376*/ 	.byte	0x3f
	.zero		1


	//   ....[28]....
        /*0378*/ 	.word	0x00005d60
        /*037c*/ 	.word	0x00000005
        /*0380*/ 	.word	0x00000018
        /*0384*/ 	.short	0x010a
        /*0386*/ 	.byte	0x3f
	.zero		1


	//   ....[29]....
        /*0388*/ 	.word	0x00005dd0
        /*038c*/ 	.word	0x00000005
        /*0390*/ 	.word	0x00000038
        /*0394*/ 	.short	0x010a
        /*0396*/ 	.byte	0x3f
	.zero		1


	//   ....[30]....
        /*0398*/ 	.word	0x00005e50
        /*039c*/ 	.word	0x0000000f
        /*03a0*/ 	.word	0x00000000
        /*03a4*/ 	.short	0x010a
        /*03a6*/ 	.byte	0x3f
	.zero		1


	//   ....[31]....
        /*03a8*/ 	.word	0x00005ec0
        /*03ac*/ 	.word	0x0000000d
        /*03b0*/ 	.word	0x00000020
        /*03b4*/ 	.short	0x010a
        /*03b6*/ 	.byte	0x3f
	.zero		1


	//----- nvinfo : EIATTR_NUM_MBARRIERS
	.align		4
.L_63:
        /*03b8*/ 	.byte	0x03, 0x38
        /*03ba*/ 	.short	0x0008


	//----- nvinfo : EIATTR_EXIT_INSTR_OFFSETS
	.align		4
        /*03bc*/ 	.byte	0x04, 0x1c
        /*03be*/ 	.short	(.L_65 - .L_64)


	//   ....[0]....
.L_64:
        /*03c0*/ 	.word	0x00001ba0


	//   ....[1]....
        /*03c4*/ 	.word	0x00005980


	//   ....[2]....
        /*03c8*/ 	.word	0x00005a60


	//----- nvinfo : EIATTR_REQNTID
	.align		4
.L_65:
        /*03cc*/ 	.byte	0x04, 0x10
        /*03ce*/ 	.short	(.L_67 - .L_66)
.L_66:
        /*03d0*/ 	.word	0x00000180
        /*03d4*/ 	.word	0x00000001
        /*03d8*/ 	.word	0x00000001


	//----- nvinfo : EIATTR_CBANK_PARAM_SIZE
	.align		4
.L_67:
        /*03dc*/ 	.byte	0x03, 0x19
        /*03de*/ 	.short	0x040c


	//----- nvinfo : EIATTR_PARAM_CBANK
	.align		4
        /*03e0*/ 	.byte	0x04, 0x0a
        /*03e2*/ 	.short	(.L_69 - .L_68)
	.align		4
.L_68:
        /*03e4*/ 	.word	index@(.nv.constant0.kernel_cutlass_kernel_flash_attncuteflash_bwd_sm90FlashAttentionBackwardSm90_object_at__tensor0000o12811101213_tensor0000o12811101213_tensor0000o12811101213_tensor0000o12811101213_tensor0_0)
        /*03e8*/ 	.short	0x0210
        /*03ea*/ 	.short	0x040c


	//----- nvinfo : EIATTR_SW_WAR
	.align		4
.L_69:
        /*03ec*/ 	.byte	0x04, 0x36
        /*03ee*/ 	.short	(.L_71 - .L_70)
.L_70:
        /*03f0*/ 	.word	0x00000008
.L_71:


//--------------------- .nv.callgraph             --------------------------
	.section	.nv.callgraph,"",@"SHT_CUDA_CALLGRAPH"
	.align	4
	.sectionentsize	8
	.align		4
        /*0000*/ 	.word	0x00000000
	.align		4
        /*0004*/ 	.word	0xffffffff
	.align		4
        /*0008*/ 	.word	0x00000000
	.align		4
        /*000c*/ 	.word	0xfffffffe
	.align		4
        /*0010*/ 	.word	0x00000000
	.align		4
        /*0014*/ 	.word	0xfffffffd
	.align		4
        /*0018*/ 	.word	0x00000000
	.align		4
        /*001c*/ 	.word	0xfffffffc


//--------------------- .text.kernel_cutlass_kernel_flash_attncuteflash_bwd_sm90FlashAttentionBackwardSm90_object_at__tensor0000o12811101213_tensor0000o12811101213_tensor0000o12811101213_tensor0000o12811101213_tensor0_0 --------------------------
	.section	.text.kernel_cutlass_kernel_flash_attncuteflash_bwd_sm90FlashAttentionBackwardSm90_object_at__tensor0000o12811101213_tensor0000o12811101213_tensor0000o12811101213_tensor0000o12811101213_tensor0_0,"ax",@progbits
	.sectionflags	@"SHF_BARRIERS=16"
	.align	128
        .global         kernel_cutlass_kernel_flash_attncuteflash_bwd_sm90FlashAttentionBackwardSm90_object_at__tensor0000o12811101213_tensor0000o12811101213_tensor0000o12811101213_tensor0000o12811101213_tensor0_0
        .type           kernel_cutlass_kernel_flash_attncuteflash_bwd_sm90FlashAttentionBackwardSm90_object_at__tensor0000o12811101213_tensor0000o12811101213_tensor0000o12811101213_tensor0000o12811101213_tensor0_0,@function
        .size           kernel_cutlass_kernel_flash_attncuteflash_bwd_sm90FlashAttentionBackwardSm90_object_at__tensor0000o12811101213_tensor0000o12811101213_tensor0000o12811101213_tensor0000o12811101213_tensor0_0,(.L_x_40 - kernel_cutlass_kernel_flash_attncuteflash_bwd_sm90FlashAttentionBackwardSm90_object_at__tensor0000o12811101213_tensor0000o12811101213_tensor0000o12811101213_tensor0000o12811101213_tensor0_0)
        .other          kernel_cutlass_kernel_flash_attncuteflash_bwd_sm90FlashAttentionBackwardSm90_object_at__tensor0000o12811101213_tensor0000o12811101213_tensor0000o12811101213_tensor0000o12811101213_tensor0_0,@"STO_CUDA_ENTRY STV_DEFAULT"
kernel_cutlass_kernel_flash_attncuteflash_bwd_sm90FlashAttentionBackwardSm90_object_at__tensor0000o12811101213_tensor0000o12811101213_tensor0000o12811101213_tensor0000o12811101213_tensor0_0:
.text.kernel_cutlass_kernel_flash_attncuteflash_bwd_sm90FlashAttentionBackwardSm90_object_at__tensor0000o12811101213_tensor0000o12811101213_tensor0000o12811101213_tensor0000o12811101213_tensor0_0:
[----:B------:R-:W1:Y:S01]  /*0000*/  LDC R1, c[0x0][0x28] ;  /* 0x00000a00ff017b82 */ /* 0x000e620000000800 */
[----:B------:R-:W2:Y:S02]  /*0010*/  S2R R10, SR_TID.X ;  /* 0x00000000000a7919 */ /* 0x000ea40000002100 */
[----:B--2---:R-:W-:-:S04]  /*0020*/  SHF.R.U32.HI R0, RZ, 0x5, R10 ;  /* 0x00000005ff007819 */ /* 0x004fc8000001160a */
[----:B------:R-:W-:-:S13]  /*0030*/  ISETP.NE.AND P0, PT, R0, RZ, PT ;  /* 0x000000ff0000720c */ /* 0x000fda0003f05270 */
[----:B-1----:R-:W-:Y:S05]  /*0040*/  @P0 BRA `(.L_x_0) ;  /* 0x0000000000c40947 */ /* 0x002fea0003800000 */
[----:B------:R-:W1:Y:S01]  /*0050*/  S2UR UR8, SR_CgaCtaId ;  /* 0x00000000000879c3 */ /* 0x000e620000008800 */
[----:B------:R-:W-:Y:S01]  /*0060*/  ULDC.64 UR12, c[0x0][0x198] ;  /* 0x00006600000c7ab9 */ /* 0x000fe20000000a00 */
[----:B------:R-:W-:Y:S01]  /*0070*/  UMOV UR4, 0x400 ;  /* 0x0000040000047882 */ /* 0x000fe20000000000 */
[----:B------:R-:W-:Y:S02]  /*0080*/  UIADD3 UR18, UP0, UR12, 0x70, URZ ;  /* 0x000000700c127890 */ /* 0x000fe4000ff1e03f */
[----:B------:R-:W-:Y:S02]  /*0090*/  UIADD3 UR20, UP1, UR12, 0xf0, URZ ;  /* 0x000000f00c147890 */ /* 0x000fe4000ff3e03f */
[----:B------:R-:W-:Y:S01]  /*00a0*/  UIADD3 UR22, UP2, UR12, 0x170, URZ ;  /* 0x000001700c167890 */ /* 0x000fe2000ff5e03f */
[----:B------:R-:W2:Y:S01]  /*00b0*/  S2UR UR6, SR_CgaCtaId ;  /* 0x00000000000679c3 */ /* 0x000ea20000008800 */
[----:B------:R-:W-:Y:S02]  /*00c0*/  UIADD3 UR24, UP3, UR12, 0x1f0, URZ ;  /* 0x000001f00c187890 */ /* 0x000fe4000ff7e03f */
[----:B------:R-:W-:-:S02]  /*00d0*/  UIADD3 UR26, UP4, UR12, 0x270, URZ ;  /* 0x000002700c1a7890 */ /* 0x000fc4000ff9e03f */
[----:B------:R-:W-:Y:S01]  /*00e0*/  UIADD3.X UR19, URZ, UR13, URZ, UP0, !UPT ;  /* 0x0000000d3f137290 */ /* 0x000fe200087fe43f */
[----:B------:R-:W-:Y:S01]  /*00f0*/  UMOV UR7, 0x1 ;  /* 0x0000000100077882 */ /* 0x000fe20000000000 */
[----:B------:R-:W-:Y:S02]  /*0100*/  UIADD3 UR12, UP5, UR12, 0x2f0, URZ ;  /* 0x000002f00c0c7890 */ /* 0x000fe4000ffbe03f */
[----:B------:R-:W-:-:S04]  /*0110*/  UIADD3 UR14, -UR7, 0x100000, URZ ;  /* 0x00100000070e7890 */ /* 0x000fc8000fffe13f */
[----:B------:R-:W-:Y:S02]  /*0120*/  USHF.L.U32 UR15, UR14, 0xb, URZ ;  /* 0x0000000b0e0f7899 */ /* 0x000fe4000800063f */
[----:B------:R-:W-:Y:S02]  /*0130*/  USHF.L.U32 UR14, UR14, 0x1, URZ ;  /* 0x000000010e0e7899 */ /* 0x000fe4000800063f */
[----:B------:R-:W-:Y:S02]  /*0140*/  UIADD3.X UR21, URZ, UR13, URZ, UP1, !UPT ;  /* 0x0000000d3f157290 */ /* 0x000fe40008ffe43f */
[----:B------:R-:W-:Y:S01]  /*0150*/  UIADD3.X UR23, URZ, UR13, URZ, UP2, !UPT ;  /* 0x0000000d3f177290 */ /* 0x000fe200097fe43f */
[----:B------:R-:W-:Y:S01]  /*0160*/  UMOV UR10, 0x8 ;  /* 0x00000008000a7882 */ /* 0x000fe20000000000 */
[----:B------:R-:W-:Y:S02]  /*0170*/  UIADD3.X UR25, URZ, UR13, URZ, UP3, !UPT ;  /* 0x0000000d3f197290 */ /* 0x000fe40009ffe43f */
[----:B------:R-:W-:-:S04]  /*0180*/  UIADD3 UR16, -UR10, 0x100000, URZ ;  /* 0x001000000a107890 */ /* 0x000fc8000fffe13f */
[----:B------:R-:W-:Y:S02]  /*0190*/  USHF.L.U32 UR17, UR16, 0xb, URZ ;  /* 0x0000000b10117899 */ /* 0x000fe4000800063f */
[----:B------:R-:W-:Y:S02]  /*01a0*/  USHF.L.U32 UR16, UR16, 0x1, URZ ;  /* 0x0000000110107899 */ /* 0x000fe4000800063f */
[----:B-1----:R-:W-:Y:S01]  /*01b0*/  ULEA UR8, UR8, UR4, 0x18 ;  /* 0x0000000408087291 */ /* 0x002fe2000f8ec03f */
[----:B------:R1:W-:Y:S01]  /*01c0*/  UTMACCTL.PF [UR18] ;  /* 0x00000000120079b9 */ /* 0x0003e20008040000 */
[----:B------:R-:W-:Y:S01]  /*01d0*/  UMOV UR5, 0x400 ;  /* 0x0000040000057882 */ /* 0x000fe20000000000 */
[----:B------:R-:W-:Y:S01]  /*01e0*/  UIADD3.X UR27, URZ, UR13, URZ, UP4, !UPT ;  /* 0x0000000d3f1b7290 */ /* 0x000fe2000a7fe43f */
[----:B------:R1:W-:Y:S01]  /*01f0*/  UTMACCTL.PF [UR20] ;  /* 0x00000000140079b9 */ /* 0x0003e20008040000 */
[----:B------:R-:W-:Y:S01]  /*0200*/  UIADD3.X UR13, URZ, UR13, URZ, UP5, !UPT ;  /* 0x0000000d3f0d7290 */ /* 0x000fe2000affe43f */
[----:B------:R1:W-:Y:S01]  /*0210*/  UTMACCTL.PF [UR22] ;  /* 0x00000000160079b9 */ /* 0x0003e20008040000 */
[----:B--2---:R-:W-:-:S02]  /*0220*/  ULEA UR9, UR6, UR5, 0x18 ;  /* 0x0000000506097291 */ /* 0x004fc4000f8ec03f */
[----:B------:R-:W-:-:S04]  /*0230*/  UIADD3 UR4, -UR7, 0x100000, URZ ;  /* 0x0010000007047890 */ /* 0x000fc8000fffe13f */
[----:B------:R-:W-:Y:S02]  /*0240*/  USHF.L.U32 UR5, UR4, 0xb, URZ ;  /* 0x0000000b04057899 */ /* 0x000fe4000800063f */
[----:B------:R-:W-:Y:S01]  /*0250*/  USHF.L.U32 UR4, UR4, 0x1, URZ ;  /* 0x0000000104047899 */ /* 0x000fe2000800063f */
[----:B------:R1:W-:Y:S01]  /*0260*/  UTMACCTL.PF [UR24] ;  /* 0x00000000180079b9 */ /* 0x0003e20008040000 */
[----:B------:R-:W-:-:S04]  /*0270*/  UIADD3 UR6, -UR10, 0x100000, URZ ;  /* 0x001000000a067890 */ /* 0x000fc8000fffe13f */
[----:B------:R-:W-:Y:S02]  /*0280*/  USHF.L.U32 UR7, UR6, 0xb, URZ ;  /* 0x0000000b06077899 */ /* 0x000fe4000800063f */
[----:B------:R-:W-:Y:S01]  /*0290*/  USHF.L.U32 UR6, UR6, 0x1, URZ ;  /* 0x0000000106067899 */ /* 0x000fe2000800063f */
[----:B------:R1:W-:Y:S01]  /*02a0*/  UTMACCTL.PF [UR26] ;  /* 0x000000001a0079b9 */ /* 0x0003e20008040000 */
[----:B------:R1:W-:Y:S01]  /*02b0*/  UTMACCTL.PF [UR12] ;  /* 0x000000000c0079b9 */ /* 0x0003e20008040000 */
[----:B------:R-:W2:Y:S02]  /*02c0*/  FENCE.VIEW.ASYNC.S ;  /* 0x00000000000073c6 */ /* 0x000ea40000000000 */
[----:B--2---:R1:W2:Y:S01]  /*02d0*/  SYNCS.EXCH.64 URZ, [UR8], UR14 ;  /* 0x0000000e083f75b2 */ /* 0x0042a20008000100 */
[----:B------:R1:W3:Y:S01]  /*02e0*/  SYNCS.EXCH.64 URZ, [UR8+0x8], UR14 ;  /* 0x0000080e083f75b2 */ /* 0x0002e20008000100 */
[----:B------:R1:W4:Y:S01]  /*02f0*/  SYNCS.EXCH.64 URZ, [UR8+0x10], UR16 ;  /* 0x00001010083f75b2 */ /* 0x0003220008000100 */
[----:B------:R1:W5:Y:S01]  /*0300*/  SYNCS.EXCH.64 URZ, [UR8+0x18], UR16 ;  /* 0x00001810083f75b2 */ /* 0x0003620008000100 */
[----:B------:R1:W1:Y:S01]  /*0310*/  SYNCS.EXCH.64 URZ, [UR9+0x20], UR4 ;  /* 0x00002004093f75b2 */ /* 0x0002620008000100 */
[----:B------:R1:W1:Y:S02]  /*0320*/  SYNCS.EXCH.64 URZ, [UR9+0x28], UR4 ;  /* 0x00002804093f75b2 */ /* 0x0002640008000100 */
[----:B------:R1:W1:Y:S01]  /*0330*/  SYNCS.EXCH.64 URZ, [UR9+0x30], UR6 ;  /* 0x00003006093f75b2 */ /* 0x0002620008000100 */
[----:B------:R1:W1:Y:S01]  /*0340*/  SYNCS.EXCH.64 URZ, [UR9+0x38], UR6 ;  /* 0x00003806093f75b2 */ /* 0x0002620008000100 */
[----:B------:R-:W-:Y:S01]  /*0350*/  NOP ;  /* 0x0000000000007918 */ /* 0x000fe20000000000 */
.L_x_0:
[----:B------:R-:W-:Y:S01]  /*0360*/  ISETP.GT.AND P1, PT, R0, 0x3, PT ;  /* 0x000000030000780c */ /* 0x000fe20003f24270 */
[----:B------:R-:W-:Y:S01]  /*0370*/  NOP ;  /* 0x0000000000007918 */ /* 0x000fe20000000000 */
[----:B-12345:R-:W-:Y:S11]  /*0380*/  BAR.SYNC.DEFER_BLOCKING 0x0 ;  /* 0x0000000000007b1d */ /* 0x03eff60000010000 */
[----:B------:R-:W-:Y:S05]  /*0390*/  @P1 BRA `(.L_x_1) ;  /* 0x0000001c000c1947 */ /* 0x000fea0003800000 */
[----:B------:R-:W-:-:S08]  /*03a0*/  NOP ;  /* 0x0000000000007918 */ /* 0x000fd00000000000 */
[----:B------:R-:W1:-:S00]  /*03b0*/  USETMAXREG.DEALLOC.CTAPOOL 0x18 ;  /* 0x00000018000079c8 */ /* 0x000e4000080e0500 */
[----:B-1----:R-:W-:Y:S05]  /*03c0*/  @P0 BRA `(.L_x_2) ;  /* 0x0000001400f00947 */ /* 0x002fea0003800000 */
[----:B------:R-:W1:Y:S01]  /*03d0*/  S2UR UR4, SR_CgaCtaId ;  /* 0x00000000000479c3 */ /* 0x000e620000008800 */
[----:B------:R-:W-:Y:S01]  /*03e0*/  UMOV UR25, 0x400 ;  /* 0x0000040000197882 */ /* 0x000fe20000000000 */
[----:B------:R-:W-:Y:S01]  /*03f0*/  ULDC UR14, c[0x0][0x210] ;  /* 0x00008400000e7ab9 */ /* 0x000fe20000000800 */
[----:B------:R-:W-:Y:S01]  /*0400*/  ULDC UR5, c[0x0][0x21c] ;  /* 0x0000870000057ab9 */ /* 0x000fe20000000800 */
[----:B------:R-:W-:Y:S01]  /*0410*/  IMAD.MOV.U32 R4, RZ, RZ, -0x80000000 ;  /* 0x80000000ff047424 */ /* 0x000fe200078e00ff */
[----:B------:R-:W-:Y:S01]  /*0420*/  ULDC.64 UR38, c[0x0][0x598] ;  /* 0x0001660000267ab9 */ /* 0x000fe20000000a00 */
[----:B------:R-:W-:Y:S01]  /*0430*/  ULDC.64 UR12, c[0x0][0x5a0] ;  /* 0x00016800000c7ab9 */ /* 0x000fe20000000a00 */
[----:B------:R-:W-:Y:S01]  /*0440*/  ULDC.64 UR48, c[0x0][0x198] ;  /* 0x0000660000307ab9 */ /* 0x000fe20000000a00 */
[----:B------:R-:W2:Y:S01]  /*0450*/  S2UR UR19, SR_CTAID.X ;  /* 0x00000000001379c3 */ /* 0x000ea20000002500 */
[----:B------:R-:W-:Y:S01]  /*0460*/  ULDC.64 UR42, c[0x0][0x198] ;  /* 0x00006600002a7ab9 */ /* 0x000fe20000000a00 */
[----:B------:R-:W-:Y:S01]  /*0470*/  ULDC.64 UR44, c[0x0][0x198] ;  /* 0x00006600002c7ab9 */ /* 0x000fe20000000a00 */
[----:B------:R-:W-:Y:S01]  /*0480*/  UMOV UR50, 0x10 ;  /* 0x0000001000327882 */ /* 0x000fe20000000000 */
[----:B------:R-:W-:Y:S01]  /*0490*/  ULDC.64 UR40, c[0x0][0x5c8] ;  /* 0x0001720000287ab9 */ /* 0x000fe20000000a00 */
[----:B------:R-:W-:Y:S01]  /*04a0*/  UMOV UR18, URZ ;  /* 0x0000003f00127c82 */ /* 0x000fe20008000000 */
[----:B------:R-:W-:Y:S01]  /*04b0*/  UMOV UR26, 0x40 ;  /* 0x00000040001a7882 */ /* 0x000fe20000000000 */
[----:B------:R-:W-:Y:S01]  /*04c0*/  UIADD3 UR32, UP1, UR48, 0xf0, URZ ;  /* 0x000000f030207890 */ /* 0x000fe2000ff3e03f */
[----:B------:R-:W3:Y:S01]  /*04d0*/  S2UR UR36, SR_CTAID.Y ;  /* 0x00000000002479c3 */ /* 0x000ee20000002600 */
[----:B------:R-:W-:-:S02]  /*04e0*/  UIADD3 UR22, UP2, UR42, 0x70, URZ ;  /* 0x000000702a167890 */ /* 0x000fc4000ff5e03f */
[----:B------:R-:W-:Y:S01]  /*04f0*/  UIADD3 UR35, UP3, UR44, 0x70, URZ ;  /* 0x000000702c237890 */ /* 0x000fe2000ff7e03f */
[----:B------:R-:W-:Y:S01]  /*0500*/  UMOV UR10, URZ ;  /* 0x0000003f000a7c82 */ /* 0x000fe20008000000 */
[----:B------:R-:W-:Y:S01]  /*0510*/  UMOV UR34, 0x40 ;  /* 0x0000004000227882 */ /* 0x000fe20000000000 */
[----:B-1----:R-:W-:Y:S02]  /*0520*/  ULEA UR25, UR4, UR25, 0x18 ;  /* 0x0000001904197291 */ /* 0x002fe4000f8ec03f */
[----:B------:R-:W1:Y:S01]  /*0530*/  S2UR UR37, SR_CTAID.Z ;  /* 0x00000000002579c3 */ /* 0x000e620000002700 */
[----:B--2---:R-:W-:-:S06]  /*0540*/  USHF.L.U32 UR19, UR19, 0x7, URZ ;  /* 0x0000000713137899 */ /* 0x004fcc000800063f */
[----:B------:R-:W2:Y:S01]  /*0550*/  SYNCS.PHASECHK.TRANS64.TRYWAIT P0, [UR25+0x10], R4 ;  /* 0x00001004ff0075a7 */ /* 0x000ea20008000159 */
[----:B------:R-:W-:-:S04]  /*0560*/  UIADD3 UR5, -UR5, UR19, UR14 ;  /* 0x0000001305057290 */ /* 0x000fc8000fffe10e */
[----:B------:R-:W-:Y:S02]  /*0570*/  USHF.R.S32.HI UR8, URZ, 0x1f, UR5 ;  /* 0x0000001f3f087899 */ /* 0x000fe40008011405 */
[----:B---3--:R-:W-:Y:S02]  /*0580*/  UIMAD.WIDE.U32 UR6, UR36, UR38, URZ ;  /* 0x00000026240672a5 */ /* 0x008fe4000f8e003f */
[----:B------:R-:W-:Y:S02]  /*0590*/  ULEA.HI UR8, UR8, UR5, URZ, 0x6 ;  /* 0x0000000508087291 */ /* 0x000fe4000f8f303f */
[----:B------:R-:W-:Y:S02]  /*05a0*/  UIMAD UR39, UR36, UR39, UR7 ;  /* 0x00000027242772a4 */ /* 0x000fe4000f8e0207 */
[----:B------:R-:W-:Y:S01]  /*05b0*/  USHF.R.S32.HI UR8, URZ, 0x6, UR8 ;  /* 0x000000063f087899 */ /* 0x000fe20008011408 */
[----:B------:R-:W-:Y:S01]  /*05c0*/  UMOV UR38, UR6 ;  /* 0x0000000600267c82 */ /* 0x000fe20008000000 */
[----:B------:R-:W-:-:S02]  /*05d0*/  UMOV UR20, UR36 ;  /* 0x0000002400147c82 */ /* 0x000fc40008000000 */
[----:B------:R-:W-:Y:S02]  /*05e0*/  UISETP.LT.AND UP0, UPT, URZ, UR8, UPT ;  /* 0x000000083f00728c */ /* 0x000fe4000bf01270 */
[----:B-1----:R-:W-:Y:S02]  /*05f0*/  UIMAD.WIDE.U32 UR38, UR37, UR12, UR38 ;  /* 0x0000000c252672a5 */ /* 0x002fe4000f8e0026 */
[----:B------:R-:W-:Y:S02]  /*0600*/  USEL UR7, URZ, UR8, !UP0 ;  /* 0x000000083f077287 */ /* 0x000fe4000c000000 */
[----:B------:R-:W-:Y:S02]  /*0610*/  UIMAD UR5, UR37, UR13, UR39 ;  /* 0x0000000d250572a4 */ /* 0x000fe4000f8e0227 */
[----:B------:R-:W-:Y:S01]  /*0620*/  USHF.L.U32 UR11, UR7, 0x6, URZ ;  /* 0x00000006070b7899 */ /* 0x000fe2000800063f */
[----:B------:R-:W-:Y:S01]  /*0630*/  ULDC.64 UR8, c[0x0][0x5c0] ;  /* 0x0001700000087ab9 */ /* 0x000fe20000000a00 */
[----:B------:R-:W-:-:S02]  /*0640*/  ULDC.64 UR12, c[0x0][0x580] ;  /* 0x00016000000c7ab9 */ /* 0x000fc40000000a00 */
[----:B------:R-:W-:Y:S02]  /*0650*/  UIADD3 UR51, UP0, UR11, UR38, URZ ;  /* 0x000000260b337290 */ /* 0x000fe4000ff1e03f */
[----:B------:R-:W-:Y:S02]  /*0660*/  UIMAD.WIDE.U32 UR30, UR36, UR8, URZ ;  /* 0x00000008241e72a5 */ /* 0x000fe4000f8e003f */
[----:B------:R-:W-:Y:S02]  /*0670*/  UIADD3.X UR8, URZ, UR5, URZ, UP0, !UPT ;  /* 0x000000053f087290 */ /* 0x000fe400087fe43f */
[----:B------:R-:W-:Y:S02]  /*0680*/  ULEA UR6, UP0, UR51, UR12, 0x2 ;  /* 0x0000000c33067291 */ /* 0x000fe4000f80103f */
[----:B------:R-:W-:Y:S02]  /*0690*/  UIMAD UR15, UR36, UR9, UR31 ;  /* 0x00000009240f72a4 */ /* 0x000fe4000f8e021f */
[----:B------:R-:W-:Y:S01]  /*06a0*/  ULEA.HI.X UR51, UR51, UR13, UR8, 0x2, UP0 ;  /* 0x0000000d33337291 */ /* 0x000fe200080f1408 */
[----:B------:R-:W-:-:S02]  /*06b0*/  UMOV UR21, UR37 ;  /* 0x0000002500157c82 */ /* 0x000fc40008000000 */
[----:B------:R-:W-:Y:S01]  /*06c0*/  ULDC.64 UR8, c[0x0][0x198] ;  /* 0x0000660000087ab9 */ /* 0x000fe20000000a00 */
[----:B------:R-:W-:Y:S01]  /*06d0*/  UMOV UR28, UR36 ;  /* 0x00000024001c7c82 */ /* 0x000fe20008000000 */
[----:B------:R-:W-:Y:S01]  /*06e0*/  UIADD3 UR46, UP0, UR8, 0xf0, URZ ;  /* 0x000000f0082e7890 */ /* 0x000fe2000ff1e03f */
[----:B------:R-:W-:Y:S01]  /*06f0*/  UMOV UR29, UR37 ;  /* 0x00000025001d7c82 */ /* 0x000fe20008000000 */
[----:B--2---:R-:W-:Y:S10]  /*0700*/  @!P0 BRA `(.L_x_3) ;  /* 0x0000005000d88947 */ /* 0x004ff40003800000 */
.L_x_23:
[----:B------:R-:W-:Y:S01]  /*0710*/  ELECT P0, URZ, PT ;  /* 0x00000000003f782f */ /* 0x000fe20003800000 */
[----:B------:R-:W-:Y:S02]  /*0720*/  UIADD3.X UR47, URZ, UR9, URZ, UP0, !UPT ;  /* 0x000000093f2f7290 */ /* 0x000fe400087fe43f */
[----:B------:R-:W-:Y:S02]  /*0730*/  UIADD3 UR16, UR25, 0x10800, URZ ;  /* 0x0001080019107890 */ /* 0x000fe4000fffe03f */
[----:B------:R-:W-:Y:S02]  /*0740*/  UIADD3.X UR49, URZ, UR49, URZ, UP1, !UPT ;  /* 0x000000313f317290 */ /* 0x000fe40008ffe43f */
[----:B------:R-:W-:Y:S02]  /*0750*/  UIADD3 UR31, UR25, 0x80, URZ ;  /* 0x00000080191f7890 */ /* 0x000fe4000fffe03f */
[----:B------:R-:W-:Y:S02]  /*0760*/  UIADD3 UR24, UR25, 0x14800, URZ ;  /* 0x0001480019187890 */ /* 0x000fe4000fffe03f */
[----:B------:R-:W-:-:S02]  /*0770*/  UIADD3.X UR43, URZ, UR43, URZ, UP2, !UPT ;  /* 0x0000002b3f2b7290 */ /* 0x000fc400097fe43f */
[----:B------:R-:W-:Y:S01]  /*0780*/  @P0 IMAD.MOV.U32 R2, RZ, RZ, 0xc100 ;  /* 0x0000c100ff020424 */ /* 0x000fe200078e00ff */
[----:B------:R-:W-:Y:S01]  /*0790*/  UIADD3 UR8, UR25, 0x800, URZ ;  /* 0x0000080019087890 */ /* 0x000fe2000fffe03f */
[----:B------:R-:W-:Y:S01]  /*07a0*/  UMOV UR48, UR32 ;  /* 0x0000002000307c82 */ /* 0x000fe20008000000 */
[----:B------:R-:W-:Y:S01]  /*07b0*/  UIADD3.X UR45, URZ, UR45, URZ, UP3, !UPT ;  /* 0x0000002d3f2d7290 */ /* 0x000fe20009ffe43f */
[----:B------:R2:W-:Y:S01]  /*07c0*/  @P0 SYNCS.ARRIVE.TRANS64 RZ, [UR25], R2 ;  /* 0x00000002ffff09a7 */ /* 0x0005e20008000019 */
[----:B------:R-:W-:Y:S01]  /*07d0*/  UIADD3 UR32, UR25, 0x2800, URZ ;  /* 0x0000280019207890 */ /* 0x000fe2000fffe03f */
[----:B------:R-:W-:Y:S01]  /*07e0*/  UMOV UR42, UR22 ;  /* 0x00000016002a7c82 */ /* 0x000fe20008000000 */
[----:B------:R-:W-:Y:S01]  /*07f0*/  UPRMT UR22, UR4, 0x654, UR31 ;  /* 0x0000065404167896 */ /* 0x000fe2000800001f */
[----:B------:R-:W-:Y:S01]  /*0800*/  UMOV UR17, UR25 ;  /* 0x0000001900117c82 */ /* 0x000fe20008000000 */
[----:B------:R-:W-:Y:S01]  /*0810*/  UMOV UR27, UR19 ;  /* 0x00000013001b7c82 */ /* 0x000fe20008000000 */
[----:B------:R-:W-:Y:S01]  /*0820*/  UMOV UR12, UR36 ;  /* 0x00000024000c7c82 */ /* 0x000fe20008000000 */
[----:B------:R-:W-:Y:S01]  /*0830*/  UMOV UR13, UR37 ;  /* 0x00000025000d7c82 */ /* 0x000fe20008000000 */
[----:B------:R-:W-:Y:S01]  /*0840*/  UMOV UR9, UR25 ;  /* 0x0000001900097c82 */ /* 0x000fe20008000000 */
[----:B------:R3:W-:Y:S01]  /*0850*/  UTMALDG.4D [UR16], [UR46], desc[URZ] ;  /* 0x00003f102e0075b4 */ /* 0x0007e20008019000 */
[----:B------:R-:W-:Y:S01]  /*0860*/  UMOV UR44, UR35 ;  /* 0x00000023002c7c82 */ /* 0x000fe20008000000 */
[----:B------:R-:W-:Y:S01]  /*0870*/  UMOV UR33, UR25 ;  /* 0x0000001900217c82 */ /* 0x000fe20008000000 */
[----:B------:R-:W-:Y:S01]  /*0880*/  UMOV UR35, UR11 ;  /* 0x0000000b00237c82 */ /* 0x000fe20008000000 */
[----:B------:R-:W-:Y:S01]  /*0890*/  UMOV UR23, UR25 ;  /* 0x0000001900177c82 */ /* 0x000fe20008000000 */
[----:B------:R-:W-:-:S02]  /*08a0*/  UMOV UR31, UR15 ;  /* 0x0000000f001f7c82 */ /* 0x000fc40008000000 */
[----:B------:R-:W-:Y:S01]  /*08b0*/  UIMAD.WIDE.U32 UR30, UR37, UR40, UR30 ;  /* 0x00000028251e72a5 */ /* 0x000fe2000f8e001e */
[----:B------:R4:W-:Y:S03]  /*08c0*/  UTMALDG.4D [UR24], [UR48], desc[URZ] ;  /* 0x00003f18300075b4 */ /* 0x0009e60008019000 */
[----:B------:R-:W-:Y:S02]  /*08d0*/  UIADD3 UR15, UP0, UR11, UR30, URZ ;  /* 0x0000001e0b0f7290 */ /* 0x000fe4000ff1e03f */
[----:B------:R5:W-:Y:S01]  /*08e0*/  UTMALDG.4D [UR8], [UR42], desc[URZ] ;  /* 0x00003f082a0075b4 */ /* 0x000be20008019000 */
[----:B---3--:R-:W-:Y:S01]  /*08f0*/  UMOV UR20, UR6 ;  /* 0x0000000600147c82 */ /* 0x008fe20008000000 */
[----:B------:R-:W-:Y:S01]  /*0900*/  UMOV UR21, UR51 ;  /* 0x0000003300157c82 */ /* 0x000fe20008000000 */
[----:B------:R3:W-:Y:S01]  /*0910*/  UTMALDG.4D [UR32], [UR44], desc[URZ] ;  /* 0x00003f202c0075b4 */ /* 0x0007e20008019000 */
[----:B------:R-:W-:Y:S01]  /*0920*/  ACQBULK ;  /* 0x000000000000782e */ /* 0x000fe20000000000 */
[----:B------:R-:W-:Y:S01]  /*0930*/  UIMAD UR6, UR37, UR41, UR31 ;  /* 0x00000029250672a4 */ /* 0x000fe2000f8e021f */
[----:B------:R-:W-:Y:S01]  /*0940*/  ULDC.64 UR16, c[0x0][0x5a8] ;  /* 0x00016a0000107ab9 */ /* 0x000fe20000000a00 */
[----:B------:R-:W-:Y:S01]  /*0950*/  UMOV UR18, 0x40 ;  /* 0x0000004000127882 */ /* 0x000fe20000000000 */
[----:B----4-:R-:W-:Y:S01]  /*0960*/  ULEA UR24, UP1, UR15, UR16, 0x2 ;  /* 0x000000100f187291 */ /* 0x010fe2000f82103f */
[----:B------:R4:W-:Y:S01]  /*0970*/  UBLKCP.S.G [UR22], [UR20], UR50 ;  /* 0x00000016140073ba */ /* 0x0009e20008000232 */
[----:B------:R-:W1:Y:S01]  /*0980*/  SYNCS.PHASECHK.TRANS64.TRYWAIT P0, [UR25+0x30], R4 ;  /* 0x00003004ff0075a7 */ /* 0x000e620008000159 */
[----:B------:R-:W-:-:S02]  /*0990*/  UIADD3.X UR16, URZ, UR6, URZ, UP0, !UPT ;  /* 0x000000063f107290 */ /* 0x000fc400087fe43f */
[----:B------:R-:W-:Y:S01]  /*09a0*/  UISETP.GT.AND UP0, UPT, UR14, URZ, UPT ;  /* 0x0000003f0e00728c */ /* 0x000fe2000bf04270 */
[----:B-----5:R-:W-:Y:S01]  /*09b0*/  ULDC.64 UR12, c[0x0][0x198] ;  /* 0x00006600000c7ab9 */ /* 0x020fe20000000a00 */
[----:B------:R-:W-:Y:S02]  /*09c0*/  ULEA.HI.X UR15, UR15, UR17, UR16, 0x2, UP1 ;  /* 0x000000110f0f7291 */ /* 0x000fe400088f1410 */
[----:B------:R-:W-:Y:S01]  /*09d0*/  UIADD3 UR48, UP1, UR12, 0x170, URZ ;  /* 0x000001700c307890 */ /* 0x000fe2000ff3e03f */
[----:B------:R-:W-:Y:S01]  /*09e0*/  ULDC.64 UR16, c[0x0][0x198] ;  /* 0x0000660000107ab9 */ /* 0x000fe20000000a00 */
[----:B------:R-:W-:Y:S02]  /*09f0*/  ULDC.64 UR8, c[0x0][0x198] ;  /* 0x0000660000087ab9 */ /* 0x000fe40000000a00 */
[----:B------:R-:W-:Y:S02]  /*0a00*/  UIADD3.X UR49, URZ, UR13, URZ, UP1, !UPT ;  /* 0x0000000d3f317290 */ /* 0x000fe40008ffe43f */
[----:B---3--:R-:W-:-:S02]  /*0a10*/  UIADD3 UR35, -UR14, URZ, URZ ;  /* 0x0000003f0e237290 */ /* 0x008fc4000fffe13f */
[----:B----4-:R-:W-:Y:S01]  /*0a20*/  UIADD3 UR22, UR14, -0x1, URZ ;  /* 0xffffffff0e167890 */ /* 0x010fe2000fffe03f */
[----:B------:R-:W-:Y:S01]  /*0a30*/  ULDC.64 UR32, c[0x0][0x198] ;  /* 0x0000660000207ab9 */ /* 0x000fe20000000a00 */
[----:B------:R-:W-:Y:S01]  /*0a40*/  UMOV UR50, 0x10 ;  /* 0x0000001000327882 */ /* 0x000fe20000000000 */
[----:B------:R-:W-:Y:S01]  /*0a50*/  UMOV UR42, URZ ;  /* 0x0000003f002a7c82 */ /* 0x000fe20008000000 */
[----:B------:R-:W-:Y:S01]  /*0a60*/  UMOV UR10, URZ ;  /* 0x0000003f000a7c82 */ /* 0x000fe20008000000 */
[----:B------:R-:W-:Y:S01]  /*0a70*/  UMOV UR34, 0x40 ;  /* 0x0000004000227882 */ /* 0x000fe20000000000 */
[----:B------:R-:W-:Y:S02]  /*0a80*/  UIADD3 UR26, UP2, UR32, 0x170, URZ ;  /* 0x00000170201a7890 */ /* 0x000fe4000ff5e03f */
[----:B------:R-:W-:Y:S02]  /*0a90*/  UIADD3 UR28, UP3, UR16, 0x1f0, URZ ;  /* 0x000001f0101c7890 */ /* 0x000fe4000ff7e03f */
[----:B------:R-:W-:Y:S01]  /*0aa0*/  UIADD3 UR46, UP4, UR8, 0x1f0, URZ ;  /* 0x000001f0082e7890 */ /* 0x000fe2000ff9e03f */
[----:B------:R-:W-:Y:S01]  /*0ab0*/  UMOV UR44, UR36 ;  /* 0x00000024002c7c82 */ /* 0x000fe20008000000 */
[----:B------:R-:W-:Y:S01]  /*0ac0*/  UMOV UR45, UR37 ;  /* 0x00000025002d7c82 */ /* 0x000fe20008000000 */
[----:B------:R-:W-:-:S02]  /*0ad0*/  USHF.R.S32.HI UR51, URZ, 0x1f, UR22 ;  /* 0x0000001f3f337899 */ /* 0x000fc40008011416 */
[----:B------:R-:W-:Y:S01]  /*0ae0*/  USHF.R.S32.HI UR35, URZ, 0x1f, UR35 ;  /* 0x0000001f3f237899 */ /* 0x000fe20008011423 */
[----:B------:R-:W-:Y:S01]  /*0af0*/  UMOV UR20, UR36 ;  /* 0x0000002400147c82 */ /* 0x000fe20008000000 */
[----:B------:R-:W-:Y:S01]  /*0b00*/  UMOV UR21, UR37 ;  /* 0x0000002500157c82 */ /* 0x000fe20008000000 */
[----:B------:R-:W-:Y:S01]  /*0b10*/  UMOV UR12, UR36 ;  /* 0x00000024000c7c82 */ /* 0x000fe20008000000 */
[----:B------:R-:W-:Y:S01]  /*0b20*/  UMOV UR13, UR37 ;  /* 0x00000025000d7c82 */ /* 0x000fe20008000000 */
[----:B-12---:R-:W-:Y:S07]  /*0b30*/  @!P0 BRA `(.L_x_4) ;  /* 0x0000004c00ec8947 */ /* 0x006fee0003800000 */
.L_x_24:
[----:B------:R-:W-:Y:S01]  /*0b40*/  ELECT P0, URZ, PT ;  /* 0x00000000003f782f */ /* 0x000fe20003800000 */
[----:B------:R-:W-:Y:S01]  /*0b50*/  IMAD.U32 R4, RZ, RZ, UR7 ;  /* 0x00000007ff047e24 */ /* 0x000fe2000f8e00ff */
[----:B------:R-:W-:Y:S02]  /*0b60*/  ULEA.HI UR14, UR35, -UR14, URZ, 0x6 ;  /* 0x8000000e230e7291 */ /* 0x000fe4000f8f303f */
[----:B------:R-:W-:Y:S02]  /*0b70*/  ULEA.HI UR51, UR51, UR22, URZ, 0x6 ;  /* 0x0000001633337291 */ /* 0x000fe4000f8f303f */
[----:B------:R-:W-:Y:S02]  /*0b80*/  USHF.R.S32.HI UR14, URZ, 0x6, UR14 ;  /* 0x000000063f0e7899 */ /* 0x000fe4000801140e */
[----:B------:R-:W-:Y:S02]  /*0b90*/  ULEA.HI.SX32 UR51, UR51, 0x1, 0x1a ;  /* 0x0000000133337891 */ /* 0x000fe4000f8fd23f */
[----:B------:R-:W-:-:S02]  /*0ba0*/  UIADD3 UR14, -UR14, URZ, URZ ;  /* 0x0000003f0e0e7290 */ /* 0x000fc4000fffe13f */
[----:B------:R-:W-:Y:S01]  /*0bb0*/  UIADD3.X UR29, URZ, UR17, URZ, UP3, !UPT ;  /* 0x000000113f1d7290 */ /* 0x000fe20009ffe43f */
[----:B------:R-:W-:Y:S01]  /*0bc0*/  @P0 IMAD.MOV.U32 R2, RZ, RZ, 0xc100 ;  /* 0x0000c100ff020424 */ /* 0x000fe200078e00ff */
[----:B------:R-:W-:Y:S02]  /*0bd0*/  UIADD3 UR40, UR25, 0x8800, URZ ;  /* 0x0000880019287890 */ /* 0x000fe4000fffe03f */
[----:B------:R-:W-:Y:S02]  /*0be0*/  UIADD3 UR41, UR25, 0x20, URZ ;  /* 0x0000002019297890 */ /* 0x000fe4000fffe03f */
[----:B------:R2:W-:Y:S01]  /*0bf0*/  @P0 SYNCS.ARRIVE.TRANS64 RZ, [UR25+0x20], R2 ;  /* 0x00002002ffff09a7 */ /* 0x0005e20008000019 */
[----:B------:R-:W-:Y:S01]  /*0c00*/  @!UP0 UMOV UR51, UR14 ;  /* 0x0000000e00338c82 */ /* 0x000fe20008000000 */
[----:B------:R-:W-:Y:S02]  /*0c10*/  UIADD3.X UR27, URZ, UR33, URZ, UP2, !UPT ;  /* 0x000000213f1b7290 */ /* 0x000fe400097fe43f */
[----:B------:R-:W-:-:S02]  /*0c20*/  UIADD3.X UR47, URZ, UR9, URZ, UP4, !UPT ;  /* 0x000000093f2f7290 */ /* 0x000fc4000a7fe43f */
[----:B------:R-:W-:Y:S01]  /*0c30*/  UIADD3 UR52, UR25, 0x280, URZ ;  /* 0x0000028019347890 */ /* 0x000fe2000fffe03f */
[----:B--2---:R-:W-:Y:S01]  /*0c40*/  VIADD R2, R4, 0x1 ;  /* 0x0000000104027836 */ /* 0x004fe20000000000 */
[----:B------:R-:W-:Y:S02]  /*0c50*/  UIADD3 UR16, UR25, 0xc800, URZ ;  /* 0x0000c80019107890 */ /* 0x000fe4000fffe03f */
[----:B------:R-:W-:Y:S02]  /*0c60*/  UIADD3 UR17, UR25, 0x20, URZ ;  /* 0x0000002019117890 */ /* 0x000fe4000fffe03f */
[----:B------:R-:W-:Y:S01]  /*0c70*/  UIADD3 UR8, UR25, 0x18800, URZ ;  /* 0x0001880019087890 */ /* 0x000fe2000fffe03f */
[----:B------:R-:W-:Y:S01]  /*0c80*/  ISETP.GE.AND P0, PT, R2, UR51, PT ;  /* 0x0000003302007c0c */ /* 0x000fe2000bf06270 */
[----:B------:R-:W-:Y:S02]  /*0c90*/  UIADD3 UR9, UR25, 0x20, URZ ;  /* 0x0000002019097890 */ /* 0x000fe4000fffe03f */
[----:B------:R-:W-:-:S02]  /*0ca0*/  UIADD3 UR32, UR25, 0x1a800, URZ ;  /* 0x0001a80019207890 */ /* 0x000fc4000fffe03f */
[----:B------:R-:W-:Y:S02]  /*0cb0*/  UIADD3 UR33, UR25, 0x20, URZ ;  /* 0x0000002019217890 */ /* 0x000fe4000fffe03f */
[----:B------:R-:W-:Y:S02]  /*0cc0*/  UIADD3 UR23, UR25, 0x20, URZ ;  /* 0x0000002019177890 */ /* 0x000fe4000fffe03f */
[----:B------:R-:W-:Y:S01]  /*0cd0*/  UPRMT UR22, UR4, 0x654, UR52 ;  /* 0x0000065404167896 */ /* 0x000fe20008000034 */
[----:B------:R-:W-:Y:S01]  /*0ce0*/  UMOV UR43, UR19 ;  /* 0x00000013002b7c82 */ /* 0x000fe20008000000 */
[----:B------:R-:W-:Y:S01]  /*0cf0*/  UMOV UR35, UR11 ;  /* 0x0000000b00237c82 */ /* 0x000fe20008000000 */
[----:B------:R-:W-:Y:S01]  /*0d00*/  UTMALDG.4D [UR40], [UR48], desc[URZ] ;  /* 0x00003f28300075b4 */ /* 0x000fe20008019000 */
[----:B------:R-:W-:Y:S01]  /*0d10*/  UTMALDG.4D [UR16], [UR26], desc[URZ] ;  /* 0x00003f101a0075b4 */ /* 0x000fe20008019000 */
[----:B------:R2:W-:Y:S01]  /*0d20*/  UTMALDG.4D [UR8], [UR28], desc[URZ] ;  /* 0x00003f081c0075b4 */ /* 0x0005e20008019000 */
[----:B------:R3:W-:Y:S01]  /*0d30*/  UTMALDG.4D [UR32], [UR46], desc[URZ] ;  /* 0x00003f202e0075b4 */ /* 0x0007e20008019000 */
[----:B--2---:R-:W-:Y:S01]  /*0d40*/  UMOV UR8, UR24 ;  /* 0x0000001800087c82 */ /* 0x004fe20008000000 */
[----:B------:R-:W-:-:S02]  /*0d50*/  UMOV UR9, UR15 ;  /* 0x0000000f00097c82 */ /* 0x000fc40008000000 */
[----:B------:R3:W-:Y:S02]  /*0d60*/  UBLKCP.S.G [UR22], [UR8], UR50 ;  /* 0x00000016080073ba */ /* 0x0007e40008000232 */
[----:B---3--:R-:W-:Y:S05]  /*0d70*/  @P0 BRA `(.L_x_2) ;  /* 0x0000000c00840947 */ /* 0x008fea0003800000 */
[----:B------:R-:W-:Y:S01]  /*0d80*/  UIADD3 UR7, UR51, -0x2, URZ ;  /* 0xfffffffe33077890 */ /* 0x000fe2000fffe03f */
[----:B-1----:R-:W-:Y:S01]  /*0d90*/  LOP3.LUT R5, RZ, R4, RZ, 0x33, !PT ;  /* 0x00000004ff057212 */ /* 0x002fe200078e33ff */
[----:B------:R-:W-:Y:S02]  /*0da0*/  IMAD.MOV.U32 R3, RZ, RZ, R2 ;  /* 0x000000ffff037224 */ /* 0x000fe400078e0002 */
[----:B------:R-:W-:Y:S02]  /*0db0*/  IMAD.MOV.U32 R6, RZ, RZ, 0x1 ;  /* 0x00000001ff067424 */ /* 0x000fe400078e00ff */
[----:B------:R-:W-:Y:S01]  /*0dc0*/  ISETP.NE.AND P0, PT, R4, UR7, PT ;  /* 0x0000000704007c0c */ /* 0x000fe2000bf05270 */
[----:B------:R-:W-:-:S12]  /*0dd0*/  VIADD R5, R5, UR51 ;  /* 0x0000003305057c36 */ /* 0x000fd80008000000 */
[----:B------:R-:W-:Y:S05]  /*0de0*/  @!P0 BRA `(.L_x_5) ;  /* 0x0000000800348947 */ /* 0x000fea0003800000 */
[----:B------:R-:W-:Y:S01]  /*0df0*/  LOP3.LUT R7, R5, 0xfffffffe, RZ, 0xc0, !PT ;  /* 0xfffffffe05077812 */ /* 0x000fe200078ec0ff */
[----:B------:R-:W-:Y:S01]  /*0e00*/  IMAD.MOV.U32 R6, RZ, RZ, 0x1 ;  /* 0x00000001ff067424 */ /* 0x000fe200078e00ff */
[----:B------:R-:W-:Y:S01]  /*0e10*/  UIADD3 UR35, UR11, 0x40, URZ ;  /* 0x000000400b237890 */ /* 0x000fe2000fffe03f */
[----:B------:R-:W-:Y:S02]  /*0e20*/  ULDC.64 UR40, c[0x0][0x198] ;  /* 0x0000660000287ab9 */ /* 0x000fe40000000a00 */
[----:B------:R-:W-:Y:S01]  /*0e30*/  IMAD.MOV R7, RZ, RZ, -R7 ;  /* 0x000000ffff077224 */ /* 0x000fe200078e0a07 */
[----:B------:R-:W-:Y:S01]  /*0e40*/  ULDC.64 UR14, c[0x0][0x580] ;  /* 0x00016000000e7ab9 */ /* 0x000fe20000000a00 */
[----:B------:R-:W-:-:S07]  /*0e50*/  ULDC.64 UR22, c[0x0][0x5a8] ;  /* 0x00016a0000167ab9 */ /* 0x000fce0000000a00 */
.L_x_10:
[----:B------:R-:W-:-:S04]  /*0e60*/  IMAD.U32 R2, R6, -0x80000000, RZ ;  /* 0x8000000006027824 */ /* 0x000fc800078e00ff */
[----:B-1----:R-:W1:Y:S02]  /*0e70*/  SYNCS.PHASECHK.TRANS64.TRYWAIT P0, [UR25+0x18], R2 ;  /* 0x00001802ff0075a7 */ /* 0x002e640008000159 */
[----:B-1----:R-:W-:Y:S05]  /*0e80*/  @!P0 BRA `(.L_x_6) ;  /* 0x0000004c00388947 */ /* 0x002fea0003800000 */
.L_x_26:
[----:B------:R-:W-:Y:S01]  /*0e90*/  ELECT P0, URZ, PT ;  /* 0x00000000003f782f */ /* 0x000fe20003800000 */
[----:B------:R-:W-:Y:S02]  /*0ea0*/  UIADD3 UR24, UP0, UR35, UR38, URZ ;  /* 0x0000002623187290 */ /* 0x000fe4000ff1e03f */
[----:B------:R-:W-:Y:S02]  /*0eb0*/  UIADD3 UR16, UP1, UR40, 0x70, URZ ;  /* 0x0000007028107890 */ /* 0x000fe4000ff3e03f */
[----:B------:R-:W-:Y:S02]  /*0ec0*/  UIADD3 UR18, UP2, UR40, 0x70, URZ ;  /* 0x0000007028127890 */ /* 0x000fe4000ff5e03f */
[----:B------:R-:W-:Y:S02]  /*0ed0*/  UIADD3.X UR26, URZ, UR5, URZ, UP0, !UPT ;  /* 0x000000053f1a7290 */ /* 0x000fe400087fe43f */
[----:B------:R-:W-:Y:S02]  /*0ee0*/  UIADD3 UR7, UR25, 0x180, URZ ;  /* 0x0000018019077890 */ /* 0x000fe4000fffe03f */
[----:B------:R-:W-:-:S02]  /*0ef0*/  ULEA UR28, UP0, UR24, UR14, 0x2 ;  /* 0x0000000e181c7291 */ /* 0x000fc4000f80103f */
[----:B-1----:R-:W-:Y:S01]  /*0f00*/  @P0 IMAD.MOV.U32 R3, RZ, RZ, 0x4100 ;  /* 0x00004100ff030424 */ /* 0x002fe200078e00ff */
[----:B------:R-:W-:Y:S02]  /*0f10*/  UIADD3 UR32, UR25, 0x4800, URZ ;  /* 0x0000480019207890 */ /* 0x000fe4000fffe03f */
[----:B------:R-:W-:Y:S02]  /*0f20*/  UIADD3 UR33, UR25, 0x8, URZ ;  /* 0x0000000819217890 */ /* 0x000fe4000fffe03f */
[----:B------:R1:W-:Y:S01]  /*0f30*/  @P0 SYNCS.ARRIVE.TRANS64 RZ, [UR25+0x8], R3 ;  /* 0x00000803ffff09a7 */ /* 0x0003e20008000019 */
[----:B------:R-:W-:Y:S02]  /*0f40*/  UIADD3.X UR17, URZ, UR41, URZ, UP1, !UPT ;  /* 0x000000293f117290 */ /* 0x000fe40008ffe43f */
[----:B------:R-:W-:Y:S02]  /*0f50*/  UIADD3 UR8, UR25, 0x6800, URZ ;  /* 0x0000680019087890 */ /* 0x000fe4000fffe03f */
[----:B------:R-:W-:-:S02]  /*0f60*/  UIADD3 UR9, UR25, 0x8, URZ ;  /* 0x0000000819097890 */ /* 0x000fc4000fffe03f */
[----:B------:R-:W-:Y:S02]  /*0f70*/  UIADD3.X UR19, URZ, UR41, URZ, UP2, !UPT ;  /* 0x000000293f137290 */ /* 0x000fe400097fe43f */
[----:B------:R-:W-:Y:S02]  /*0f80*/  UIADD3 UR21, UR25, 0x8, URZ ;  /* 0x0000000819157890 */ /* 0x000fe4000fffe03f */
[----:B------:R-:W-:Y:S02]  /*0f90*/  UPRMT UR20, UR4, 0x654, UR7 ;  /* 0x0000065404147896 */ /* 0x000fe40008000007 */
[----:B------:R-:W-:Y:S01]  /*0fa0*/  ULEA.HI.X UR29, UR24, UR15, UR26, 0x2, UP0 ;  /* 0x0000000f181d7291 */ /* 0x000fe200080f141a */
[----:B------:R-:W-:Y:S01]  /*0fb0*/  UMOV UR34, URZ ;  /* 0x0000003f00227c82 */ /* 0x000fe20008000000 */
[----:B------:R-:W-:Y:S01]  /*0fc0*/  UMOV UR10, 0x40 ;  /* 0x00000040000a7882 */ /* 0x000fe20000000000 */
[----:B------:R-:W-:Y:S01]  /*0fd0*/  UMOV UR11, UR35 ;  /* 0x00000023000b7c82 */ /* 0x000fe20008000000 */
[----:B------:R-:W-:Y:S01]  /*0fe0*/  UMOV UR12, UR36 ;  /* 0x00000024000c7c82 */ /* 0x000fe20008000000 */
[----:B------:R-:W-:Y:S01]  /*0ff0*/  UMOV UR13, UR37 ;  /* 0x00000025000d7c82 */ /* 0x000fe20008000000 */
[----:B------:R1:W-:Y:S01]  /*1000*/  UTMALDG.4D [UR32], [UR16], desc[URZ] ;  /* 0x00003f20100075b4 */ /* 0x0003e20008019000 */
[----:B------:R-:W-:Y:S01]  /*1010*/  UMOV UR7, 0x10 ;  /* 0x0000001000077882 */ /* 0x000fe20000000000 */
[----:B------:R1:W-:Y:S01]  /*1020*/  UTMALDG.4D [UR8], [UR18], desc[URZ] ;  /* 0x00003f08120075b4 */ /* 0x0003e20008019000 */
[----:B------:R1:W-:Y:S01]  /*1030*/  UBLKCP.S.G [UR20], [UR28], UR7 ;  /* 0x000000141c0073ba */ /* 0x0003e20008000207 */
[----:B------:R-:W2:Y:S02]  /*1040*/  SYNCS.PHASECHK.TRANS64.TRYWAIT P0, [UR25+0x38], R2 ;  /* 0x00003802ff0075a7 */ /* 0x000ea40008000159 */
[----:B-12---:R-:W-:Y:S05]  /*1050*/  @!P0 BRA `(.L_x_7) ;  /* 0x0000004800e08947 */ /* 0x006fea0003800000 */
.L_x_28:
[----:B------:R-:W-:Y:S02]  /*1060*/  ELECT P0, URZ, PT ;  /* 0x00000000003f782f */ /* 0x000fe40003800000 */
[----:B------:R-:W-:Y:S01]  /*1070*/  LOP3.LUT R6, R6, 0x1, RZ, 0x3c, !PT ;  /* 0x0000000106067812 */ /* 0x000fe200078e3cff */
[----:B------:R-:W-:Y:S02]  /*1080*/  UIADD3 UR7, UP0, UR35, UR30, URZ ;  /* 0x0000001e23077290 */ /* 0x000fe4000ff1e03f */
[----:B------:R-:W-:Y:S02]  /*1090*/  UIADD3 UR32, UP1, UR40, 0x1f0, URZ ;  /* 0x000001f028207890 */ /* 0x000fe4000ff3e03f */
[----:B------:R-:W-:Y:S02]  /*10a0*/  UIADD3 UR42, UP2, UR40, 0x1f0, URZ ;  /* 0x000001f0282a7890 */ /* 0x000fe4000ff5e03f */
[----:B------:R-:W-:Y:S02]  /*10b0*/  UIADD3.X UR24, URZ, UR6, URZ, UP0, !UPT ;  /* 0x000000063f187290 */ /* 0x000fe400087fe43f */
[----:B------:R-:W-:-:S02]  /*10c0*/  UIADD3 UR26, UR25, 0x380, URZ ;  /* 0x00000380191a7890 */ /* 0x000fc4000fffe03f */
[----:B------:R-:W-:Y:S01]  /*10d0*/  ULEA UR28, UP0, UR7, UR22, 0x2 ;  /* 0x00000016071c7291 */ /* 0x000fe2000f80103f */
[----:B------:R-:W-:Y:S01]  /*10e0*/  @P0 IMAD.MOV.U32 R2, RZ, RZ, 0x4100 ;  /* 0x00004100ff020424 */ /* 0x000fe200078e00ff */
[----:B------:R-:W-:Y:S02]  /*10f0*/  UIADD3 UR16, UR25, 0x1c800, URZ ;  /* 0x0001c80019107890 */ /* 0x000fe4000fffe03f */
[----:B------:R-:W-:Y:S02]  /*1100*/  UIADD3 UR17, UR25, 0x28, URZ ;  /* 0x0000002819117890 */ /* 0x000fe4000fffe03f */
[----:B------:R2:W-:Y:S01]  /*1110*/  @P0 SYNCS.ARRIVE.TRANS64 RZ, [UR25+0x28], R2 ;  /* 0x00002802ffff09a7 */ /* 0x0005e20008000019 */
[----:B------:R-:W-:Y:S02]  /*1120*/  UIADD3.X UR33, URZ, UR41, URZ, UP1, !UPT ;  /* 0x000000293f217290 */ /* 0x000fe40008ffe43f */
[----:B------:R-:W-:Y:S02]  /*1130*/  UIADD3 UR8, UR25, 0x1e800, URZ ;  /* 0x0001e80019087890 */ /* 0x000fe4000fffe03f */
[----:B------:R-:W-:-:S02]  /*1140*/  UIADD3 UR9, UR25, 0x28, URZ ;  /* 0x0000002819097890 */ /* 0x000fc4000fffe03f */
[----:B------:R-:W-:Y:S01]  /*1150*/  UIADD3.X UR43, URZ, UR41, URZ, UP2, !UPT ;  /* 0x000000293f2b7290 */ /* 0x000fe200097fe43f */
[----:B--2---:R-:W-:Y:S01]  /*1160*/  IMAD.U32 R2, R6, -0x80000000, RZ ;  /* 0x8000000006027824 */ /* 0x004fe200078e00ff */
[----:B------:R-:W-:Y:S02]  /*1170*/  UIADD3 UR27, UR25, 0x28, URZ ;  /* 0x00000028191b7890 */ /* 0x000fe4000fffe03f */
[----:B------:R-:W-:Y:S02]  /*1180*/  UPRMT UR26, UR4, 0x654, UR26 ;  /* 0x00000654041a7896 */ /* 0x000fe4000800001a */
[----:B------:R-:W-:Y:S01]  /*1190*/  ULEA.HI.X UR29, UR7, UR23, UR24, 0x2, UP0 ;  /* 0x00000017071d7291 */ /* 0x000fe200080f1418 */
[----:B------:R-:W-:Y:S01]  /*11a0*/  UMOV UR18, URZ ;  /* 0x0000003f00127c82 */ /* 0x000fe20008000000 */
[----:B------:R-:W-:Y:S01]  /*11b0*/  UMOV UR19, UR35 ;  /* 0x0000002300137c82 */ /* 0x000fe20008000000 */
[----:B------:R-:W-:Y:S01]  /*11c0*/  UMOV UR20, UR36 ;  /* 0x0000002400147c82 */ /* 0x000fe20008000000 */
[----:B------:R-:W-:Y:S01]  /*11d0*/  UMOV UR21, UR37 ;  /* 0x0000002500157c82 */ /* 0x000fe20008000000 */
        /* <DEDUP_REMOVED lines=8> */
[----:B------:R-:W3:Y:S02]  /*1260*/  SYNCS.PHASECHK.TRANS64.TRYWAIT P0, [UR25+0x10], R2 ;  /* 0x00001002ff0075a7 */ /* 0x000ee40008000159 */
[----:B--23--:R-:W-:Y:S05]  /*1270*/  @!P0 BRA `(.L_x_8) ;  /* 0x0000004800748947 */ /* 0x00cfea0003800000 */
.L_x_30:
[----:B------:R-:W-:Y:S01]  /*1280*/  UIADD3 UR16, UP0, UR40, 0x70, URZ ;  /* 0x0000007028107890 */ /* 0x000fe2000ff1e03f */
[----:B------:R-:W-:Y:S01]  /*1290*/  VIADD R7, R7, 0x2 ;  /* 0x0000000207077836 */ /* 0x000fe20000000000 */
[----:B------:R-:W-:Y:S01]  /*12a0*/  UIADD3 UR27, UR35, 0x40, URZ ;  /* 0x00000040231b7890 */ /* 0x000fe2000fffe03f */
[----:B------:R-:W-:Y:S01]  /*12b0*/  ELECT P0, URZ, PT ;  /* 0x00000000003f782f */ /* 0x000fe20003800000 */
[----:B------:R-:W-:Y:S02]  /*12c0*/  UIADD3 UR7, UR25, 0x80, URZ ;  /* 0x0000008019077890 */ /* 0x000fe4000fffe03f */
[----:B------:R-:W-:Y:S01]  /*12d0*/  ISETP.NE.AND P1, PT, R7, RZ, PT ;  /* 0x000000ff0700720c */ /* 0x000fe20003f25270 */
[----:B------:R-:W-:Y:S02]  /*12e0*/  UIADD3.X UR17, URZ, UR41, URZ, UP0, !UPT ;  /* 0x000000293f117290 */ /* 0x000fe400087fe43f */
[----:B------:R-:W-:Y:S02]  /*12f0*/  UIADD3 UR21, UP0, UR27, UR38, URZ ;  /* 0x000000261b157290 */ /* 0x000fe4000ff1e03f */
[----:B------:R-:W-:-:S02]  /*1300*/  UPRMT UR20, UR4, 0x654, UR7 ;  /* 0x0000065404147896 */ /* 0x000fc40008000007 */
[----:B------:R-:W-:Y:S02]  /*1310*/  UIADD3 UR18, UP1, UR40, 0x70, URZ ;  /* 0x0000007028127890 */ /* 0x000fe4000ff3e03f */
[----:B------:R-:W-:Y:S01]  /*1320*/  UIADD3.X UR7, URZ, UR5, URZ, UP0, !UPT ;  /* 0x000000053f077290 */ /* 0x000fe200087fe43f */
[----:B------:R-:W-:Y:S01]  /*1330*/  @P0 IMAD.MOV.U32 R2, RZ, RZ, 0x4100 ;  /* 0x00004100ff020424 */ /* 0x000fe200078e00ff */
[----:B------:R-:W-:Y:S02]  /*1340*/  ULEA UR32, UP0, UR21, UR14, 0x2 ;  /* 0x0000000e15207291 */ /* 0x000fe4000f80103f */
[----:B------:R-:W-:Y:S02]  /*1350*/  UIADD3 UR24, UR25, 0x800, URZ ;  /* 0x0000080019187890 */ /* 0x000fe4000fffe03f */
[----:B------:R2:W-:Y:S01]  /*1360*/  @P0 SYNCS.ARRIVE.TRANS64 RZ, [UR25], R2 ;  /* 0x00000002ffff09a7 */ /* 0x0005e20008000019 */
[----:B------:R-:W-:Y:S02]  /*1370*/  UIADD3 UR8, UR25, 0x2800, URZ ;  /* 0x0000280019087890 */ /* 0x000fe4000fffe03f */
[----:B------:R-:W-:-:S02]  /*1380*/  UIADD3.X UR19, URZ, UR41, URZ, UP1, !UPT ;  /* 0x000000293f137290 */ /* 0x000fc40008ffe43f */
[----:B------:R-:W-:Y:S01]  /*1390*/  ULEA.HI.X UR33, UR21, UR15, UR7, 0x2, UP0 ;  /* 0x0000000f15217291 */ /* 0x000fe200080f1407 */
[----:B------:R-:W-:Y:S01]  /*13a0*/  UMOV UR26, URZ ;  /* 0x0000003f001a7c82 */ /* 0x000fe20008000000 */
[----:B------:R-:W-:Y:S01]  /*13b0*/  UMOV UR28, UR36 ;  /* 0x00000024001c7c82 */ /* 0x000fe20008000000 */
[----:B------:R-:W-:Y:S01]  /*13c0*/  UMOV UR29, UR37 ;  /* 0x00000025001d7c82 */ /* 0x000fe20008000000 */
[----:B------:R-:W-:Y:S01]  /*13d0*/  UMOV UR10, 0x40 ;  /* 0x00000040000a7882 */ /* 0x000fe20000000000 */
[----:B------:R-:W-:Y:S01]  /*13e0*/  UMOV UR9, UR25 ;  /* 0x0000001900097c82 */ /* 0x000fe20008000000 */
[----:B------:R-:W-:Y:S01]  /*13f0*/  UMOV UR12, UR36 ;  /* 0x00000024000c7c82 */ /* 0x000fe20008000000 */
[----:B------:R-:W-:Y:S01]  /*1400*/  UMOV UR13, UR37 ;  /* 0x00000025000d7c82 */ /* 0x000fe20008000000 */
[----:B------:R-:W-:Y:S01]  /*1410*/  UMOV UR11, UR27 ;  /* 0x0000001b000b7c82 */ /* 0x000fe20008000000 */
[----:B--2---:R-:W-:Y:S01]  /*1420*/  IMAD.U32 R2, R6, -0x80000000, RZ ;  /* 0x8000000006027824 */ /* 0x004fe200078e00ff */
[----:B------:R2:W-:Y:S01]  /*1430*/  UTMALDG.4D [UR24], [UR16], desc[URZ] ;  /* 0x00003f18100075b4 */ /* 0x0005e20008019000 */
[----:B------:R-:W-:Y:S01]  /*1440*/  UMOV UR7, 0x10 ;  /* 0x0000001000077882 */ /* 0x000fe20000000000 */
[----:B------:R-:W-:Y:S01]  /*1450*/  UMOV UR21, UR25 ;  /* 0x0000001900157c82 */ /* 0x000fe20008000000 */
[----:B------:R2:W-:Y:S01]  /*1460*/  UTMALDG.4D [UR8], [UR18], desc[URZ] ;  /* 0x00003f08120075b4 */ /* 0x0005e20008019000 */
[----:B------:R2:W-:Y:S01]  /*1470*/  UBLKCP.S.G [UR20], [UR32], UR7 ;  /* 0x00000014200073ba */ /* 0x0005e20008000207 */
[----:B------:R-:W3:Y:S02]  /*1480*/  SYNCS.PHASECHK.TRANS64.TRYWAIT P0, [UR25+0x30], R2 ;  /* 0x00003002ff0075a7 */ /* 0x000ee40008000159 */
[----:B--23--:R-:W-:Y:S05]  /*1490*/  @!P0 BRA `(.L_x_9) ;  /* 0x00000048000c8947 */ /* 0x00cfea0003800000 */
.L_x_32:
[----:B------:R-:W-:Y:S01]  /*14a0*/  ELECT P0, URZ, PT ;  /* 0x00000000003f782f */ /* 0x000fe20003800000 */
[----:B------:R-:W-:Y:S01]  /*14b0*/  VIADD R4, R4, 0x2 ;  /* 0x0000000204047836 */ /* 0x000fe20000000000 */
        /* <DEDUP_REMOVED lines=10> */
[----:B------:R-:W-:Y:S01]  /*1560*/  UIADD3.X UR29, URZ, UR41, URZ, UP1, !UPT ;  /* 0x000000293f1d7290 */ /* 0x000fe20008ffe43f */
[----:B------:R-:W-:Y:S01]  /*1570*/  UMOV UR19, UR27 ;  /* 0x0000001b00137c82 */ /* 0x000fe20008000000 */
[----:B------:R-:W-:Y:S02]  /*1580*/  UIADD3 UR8, UR25, 0x1a800, URZ ;  /* 0x0001a80019087890 */ /* 0x000fe4000fffe03f */
[----:B------:R-:W-:Y:S01]  /*1590*/  UIADD3 UR9, UR25, 0x20, URZ ;  /* 0x0000002019097890 */ /* 0x000fe2000fffe03f */
[----:B------:R-:W-:Y:S01]  /*15a0*/  UMOV UR11, UR27 ;  /* 0x0000001b000b7c82 */ /* 0x000fe20008000000 */
[----:B------:R-:W-:-:S02]  /*15b0*/  UIADD3.X UR33, URZ, UR41, URZ, UP2, !UPT ;  /* 0x000000293f217290 */ /* 0x000fc400097fe43f */
[----:B------:R-:W-:Y:S02]  /*15c0*/  UIADD3 UR43, UR25, 0x20, URZ ;  /* 0x00000020192b7890 */ /* 0x000fe4000fffe03f */
[----:B------:R-:W-:Y:S02]  /*15d0*/  UPRMT UR42, UR4, 0x654, UR7 ;  /* 0x00000654042a7896 */ /* 0x000fe40008000007 */
[----:B------:R-:W-:Y:S01]  /*15e0*/  ULEA.HI.X UR27, UR12, UR23, UR13, 0x2, UP0 ;  /* 0x000000170c1b7291 */ /* 0x000fe200080f140d */
[----:B------:R-:W-:Y:S01]  /*15f0*/  UMOV UR18, URZ ;  /* 0x0000003f00127c82 */ /* 0x000fe20008000000 */
[----:B------:R-:W-:Y:S01]  /*1600*/  UMOV UR20, UR36 ;  /* 0x0000002400147c82 */ /* 0x000fe20008000000 */
[----:B------:R-:W-:Y:S01]  /*1610*/  UMOV UR21, UR37 ;  /* 0x0000002500157c82 */ /* 0x000fe20008000000 */
[----:B------:R-:W-:Y:S01]  /*1620*/  UMOV UR10, 0x40 ;  /* 0x00000040000a7882 */ /* 0x000fe20000000000 */
[----:B------:R-:W-:Y:S01]  /*1630*/  UMOV UR12, UR36 ;  /* 0x00000024000c7c82 */ /* 0x000fe20008000000 */
[----:B------:R-:W-:Y:S01]  /*1640*/  UMOV UR13, UR37 ;  /* 0x00000025000d7c82 */ /* 0x000fe20008000000 */
[----:B------:R2:W-:Y:S01]  /*1650*/  UTMALDG.4D [UR16], [UR28], desc[URZ] ;  /* 0x00003f101c0075b4 */ /* 0x0005e20008019000 */
[----:B------:R-:W-:Y:S01]  /*1660*/  UMOV UR7, 0x10 ;  /* 0x0000001000077882 */ /* 0x000fe20000000000 */
[----:B------:R-:W-:Y:S01]  /*1670*/  UIADD3 UR35, UR35, 0x80, URZ ;  /* 0x0000008023237890 */ /* 0x000fe2000fffe03f */
[----:B------:R2:W-:Y:S01]  /*1680*/  UTMALDG.4D [UR8], [UR32], desc[URZ] ;  /* 0x00003f08200075b4 */ /* 0x0005e20008019000 */
[----:B------:R2:W-:Y:S02]  /*1690*/  UBLKCP.S.G [UR42], [UR26], UR7 ;  /* 0x0000002a1a0073ba */ /* 0x0005e40008000207 */
[----:B--2---:R-:W-:Y:S08]  /*16a0*/  @P1 BRA `(.L_x_10) ;  /* 0xfffffff400ec1947 */ /* 0x004ff0000383ffff */
[----:B-1----:R-:W-:-:S07]  /*16b0*/  VIADD R3, R4, 0x1 ;  /* 0x0000000104037836 */ /* 0x002fce0000000000 */
.L_x_5:
[----:B------:R-:W-:-:S04]  /*16c0*/  LOP3.LUT R5, R5, 0x1, RZ, 0xc0, !PT ;  /* 0x0000000105057812 */ /* 0x000fc800078ec0ff */
[----:B------:R-:W-:-:S13]  /*16d0*/  ISETP.NE.U32.AND P0, PT, R5, 0x1, PT ;  /* 0x000000010500780c */ /* 0x000fda0003f05070 */
[----:B------:R-:W-:Y:S05]  /*16e0*/  @P0 BRA `(.L_x_2) ;  /* 0x0000000400280947 */ /* 0x000fea0003800000 */
[----:B------:R-:W-:Y:S01]  /*16f0*/  IMAD.U32 R2, R6, -0x80000000, RZ ;  /* 0x8000000006027824 */ /* 0x000fe200078e00ff */
[----:B------:R-:W-:Y:S01]  /*1700*/  R2UR UR19, R3 ;  /* 0x00000000031372ca */ /* 0x000fe200000e0000 */
[----:B------:R-:W-:Y:S01]  /*1710*/  ULDC.64 UR10, c[0x0][0x580] ;  /* 0x00016000000a7ab9 */ /* 0x000fe20000000a00 */
[----:B------:R-:W-:Y:S02]  /*1720*/  UIADD3 UR13, UR25, 0x180, URZ ;  /* 0x00000180190d7890 */ /* 0x000fe4000fffe03f */
[----:B------:R-:W1:Y:S01]  /*1730*/  SYNCS.PHASECHK.TRANS64.TRYWAIT P0, [UR25+0x18], R2 ;  /* 0x00001802ff0075a7 */ /* 0x000e620008000159 */
[----:B------:R-:W-:Y:S01]  /*1740*/  UIADD3 UR33, UR25, 0x8, URZ ;  /* 0x0000000819217890 */ /* 0x000fe2000fffe03f */
[----:B------:R-:W-:Y:S01]  /*1750*/  ULDC.64 UR14, c[0x0][0x198] ;  /* 0x00006600000e7ab9 */ /* 0x000fe20000000a00 */
[----:B------:R-:W-:-:S06]  /*1760*/  ULDC.64 UR22, c[0x0][0x198] ;  /* 0x0000660000167ab9 */ /* 0x000fcc0000000a00 */
[----:B------:R-:W-:-:S04]  /*1770*/  USHF.L.U32 UR19, UR19, 0x6, URZ ;  /* 0x0000000613137899 */ /* 0x000fc8000800063f */
[----:B------:R-:W-:-:S04]  /*1780*/  UIADD3 UR7, UP0, UR19, UR38, URZ ;  /* 0x0000002613077290 */ /* 0x000fc8000ff1e03f */
[----:B------:R-:W-:Y:S02]  /*1790*/  UIADD3.X UR8, URZ, UR5, URZ, UP0, !UPT ;  /* 0x000000053f087290 */ /* 0x000fe400087fe43f */
[----:B------:R-:W-:-:S04]  /*17a0*/  ULEA UR5, UP0, UR7, UR10, 0x2 ;  /* 0x0000000a07057291 */ /* 0x000fc8000f80103f */
[----:B------:R-:W-:Y:S01]  /*17b0*/  ULEA.HI.X UR7, UR7, UR11, UR8, 0x2, UP0 ;  /* 0x0000000b07077291 */ /* 0x000fe200080f1408 */
[----:B-1----:R-:W-:Y:S11]  /*17c0*/  @!P0 BRA `(.L_x_11) ;  /* 0x00000044005c8947 */ /* 0x002ff60003800000 */
.L_x_34:
[----:B------:R-:W-:Y:S01]  /*17d0*/  ELECT P0, URZ, PT ;  /* 0x00000000003f782f */ /* 0x000fe20003800000 */
[----:B------:R-:W-:Y:S02]  /*17e0*/  UIADD3 UR26, UP0, UR14, 0x70, URZ ;  /* 0x000000700e1a7890 */ /* 0x000fe4000ff1e03f */
[----:B------:R-:W-:Y:S02]  /*17f0*/  UIADD3 UR28, UP1, UR22, 0x70, URZ ;  /* 0x00000070161c7890 */ /* 0x000fe4000ff3e03f */
[----:B------:R-:W-:Y:S02]  /*1800*/  UIADD3 UR16, UR25, 0x4800, URZ ;  /* 0x0000480019107890 */ /* 0x000fe4000fffe03f */
[----:B------:R-:W-:Y:S02]  /*1810*/  UIADD3 UR17, UR25, 0x8, URZ ;  /* 0x0000000819117890 */ /* 0x000fe4000fffe03f */
[----:B------:R-:W-:Y:S02]  /*1820*/  UIADD3.X UR27, URZ, UR15, URZ, UP0, !UPT ;  /* 0x0000000f3f1b7290 */ /* 0x000fe400087fe43f */
[----:B------:R-:W-:-:S02]  /*1830*/  UIADD3 UR8, UR25, 0x6800, URZ ;  /* 0x0000680019087890 */ /* 0x000fc4000fffe03f */
[----:B------:R-:W-:Y:S01]  /*1840*/  @P0 IMAD.MOV.U32 R4, RZ, RZ, 0x4100 ;  /* 0x00004100ff040424 */ /* 0x000fe200078e00ff */
[----:B------:R-:W-:Y:S02]  /*1850*/  UIADD3 UR9, UR25, 0x8, URZ ;  /* 0x0000000819097890 */ /* 0x000fe4000fffe03f */
[----:B------:R-:W-:Y:S01]  /*1860*/  UIADD3.X UR29, URZ, UR23, URZ, UP1, !UPT ;  /* 0x000000173f1d7290 */ /* 0x000fe20008ffe43f */
[----:B------:R2:W-:Y:S01]  /*1870*/  @P0 SYNCS.ARRIVE.TRANS64 RZ, [UR25+0x8], R4 ;  /* 0x00000804ffff09a7 */ /* 0x0005e20008000019 */
[----:B------:R-:W-:Y:S01]  /*1880*/  UPRMT UR32, UR4, 0x654, UR13 ;  /* 0x0000065404207896 */ /* 0x000fe2000800000d */
[----:B------:R-:W-:Y:S01]  /*1890*/  UMOV UR18, URZ ;  /* 0x0000003f00127c82 */ /* 0x000fe20008000000 */
[----:B------:R-:W-:Y:S01]  /*18a0*/  UMOV UR20, UR36 ;  /* 0x0000002400147c82 */ /* 0x000fe20008000000 */
[----:B------:R-:W-:Y:S01]  /*18b0*/  UMOV UR21, UR37 ;  /* 0x0000002500157c82 */ /* 0x000fe20008000000 */
[----:B------:R-:W-:Y:S01]  /*18c0*/  UMOV UR10, 0x40 ;  /* 0x00000040000a7882 */ /* 0x000fe20000000000 */
[----:B------:R-:W-:Y:S01]  /*18d0*/  UMOV UR12, UR36 ;  /* 0x00000024000c7c82 */ /* 0x000fe20008000000 */
[----:B------:R-:W-:Y:S01]  /*18e0*/  UMOV UR13, UR37 ;  /* 0x00000025000d7c82 */ /* 0x000fe20008000000 */
[----:B------:R-:W-:Y:S01]  /*18f0*/  UMOV UR11, UR19 ;  /* 0x00000013000b7c82 */ /* 0x000fe20008000000 */
[----:B------:R-:W-:Y:S01]  /*1900*/  UTMALDG.4D [UR16], [UR26], desc[URZ] ;  /* 0x00003f101a0075b4 */ /* 0x000fe20008019000 */
[----:B------:R-:W-:Y:S01]  /*1910*/  UMOV UR22, 0x10 ;  /* 0x0000001000167882 */ /* 0x000fe20000000000 */
[----:B------:R-:W-:Y:S01]  /*1920*/  ULDC.64 UR14, c[0x0][0x5a8] ;  /* 0x00016a00000e7ab9 */ /* 0x000fe20000000a00 */
[----:B------:R3:W-:Y:S02]  /*1930*/  UTMALDG.4D [UR8], [UR28], desc[URZ] ;  /* 0x00003f081c0075b4 */ /* 0x0007e40008019000 */
[----:B---3--:R-:W-:Y:S01]  /*1940*/  UMOV UR8, UR5 ;  /* 0x0000000500087c82 */ /* 0x008fe20008000000 */
[----:B------:R-:W-:Y:S01]  /*1950*/  UMOV UR9, UR7 ;  /* 0x0000000700097c82 */ /* 0x000fe20008000000 */
[----:B------:R-:W-:Y:S01]  /*1960*/  UIADD3 UR7, UP0, UR19, UR30, URZ ;  /* 0x0000001e13077290 */ /* 0x000fe2000ff1e03f */
[----:B------:R2:W-:Y:S01]  /*1970*/  UBLKCP.S.G [UR32], [UR8], UR22 ;  /* 0x00000020080073ba */ /* 0x0005e20008000216 */
[----:B------:R-:W3:Y:S01]  /*1980*/  SYNCS.PHASECHK.TRANS64.TRYWAIT P0, [UR25+0x38], R2 ;  /* 0x00003802ff0075a7 */ /* 0x000ee20008000159 */
[----:B------:R-:W-:Y:S01]  /*1990*/  ULDC.64 UR10, c[0x0][0x198] ;  /* 0x00006600000a7ab9 */ /* 0x000fe20000000a00 */
[----:B------:R-:W-:-:S02]  /*19a0*/  UIADD3.X UR5, URZ, UR6, URZ, UP0, !UPT ;  /* 0x000000063f057290 */ /* 0x000fc400087fe43f */
[----:B------:R-:W-:-:S04]  /*19b0*/  ULEA UR6, UP0, UR7, UR14, 0x2 ;  /* 0x0000000e07067291 */ /* 0x000fc8000f80103f */
[----:B------:R-:W-:-:S03]  /*19c0*/  ULEA.HI.X UR7, UR7, UR15, UR5, 0x2, UP0 ;  /* 0x0000000f07077291 */ /* 0x000fc600080f1405 */
[----:B------:R-:W-:Y:S01]  /*19d0*/  ULDC.64 UR14, c[0x0][0x198] ;  /* 0x00006600000e7ab9 */ /* 0x000fe20000000a00 */
[----:B--23--:R-:W-:Y:S08]  /*19e0*/  @!P0 BRA `(.L_x_12) ;  /* 0x0000004000f08947 */ /* 0x00cff00003800000 */
.L_x_36:
[----:B------:R-:W-:Y:S01]  /*19f0*/  ELECT P0, URZ, PT ;  /* 0x00000000003f782f */ /* 0x000fe20003800000 */
[----:B------:R-:W-:Y:S02]  /*1a00*/  UIADD3 UR22, UP0, UR14, 0x1f0, URZ ;  /* 0x000001f00e167890 */ /* 0x000fe4000ff1e03f */
[----:B------:R-:W-:Y:S02]  /*1a10*/  UIADD3 UR24, UP1, UR10, 0x1f0, URZ ;  /* 0x000001f00a187890 */ /* 0x000fe4000ff3e03f */
[----:B------:R-:W-:Y:S02]  /*1a20*/  UIADD3 UR12, UR25, 0x380, URZ ;  /* 0x00000380190c7890 */ /* 0x000fe4000fffe03f */
[----:B------:R-:W-:Y:S02]  /*1a30*/  UIADD3 UR5, UR25, 0x28, URZ ;  /* 0x0000002819057890 */ /* 0x000fe4000fffe03f */
[----:B------:R-:W-:Y:S02]  /*1a40*/  UIADD3 UR16, UR25, 0x1c800, URZ ;  /* 0x0001c80019107890 */ /* 0x000fe4000fffe03f */
[----:B------:R-:W-:-:S02]  /*1a50*/  UIADD3 UR17, UR25, 0x28, URZ ;  /* 0x0000002819117890 */ /* 0x000fc4000fffe03f */
[----:B------:R-:W-:Y:S01]  /*1a60*/  @P0 IMAD.MOV.U32 R2, RZ, RZ, 0x4100 ;  /* 0x00004100ff020424 */ /* 0x000fe200078e00ff */
[----:B------:R-:W-:Y:S02]  /*1a70*/  UIADD3 UR8, UR25, 0x1e800, URZ ;  /* 0x0001e80019087890 */ /* 0x000fe4000fffe03f */
[----:B------:R-:W-:Y:S01]  /*1a80*/  UIADD3.X UR23, URZ, UR15, URZ, UP0, !UPT ;  /* 0x0000000f3f177290 */ /* 0x000fe200087fe43f */
[----:B------:R2:W-:Y:S01]  /*1a90*/  @P0 SYNCS.ARRIVE.TRANS64 RZ, [UR25+0x28], R2 ;  /* 0x00002802ffff09a7 */ /* 0x0005e20008000019 */
[----:B------:R-:W-:Y:S02]  /*1aa0*/  UIADD3 UR9, UR25, 0x28, URZ ;  /* 0x0000002819097890 */ /* 0x000fe4000fffe03f */
[----:B------:R-:W-:Y:S02]  /*1ab0*/  UIADD3.X UR25, URZ, UR11, URZ, UP1, !UPT ;  /* 0x0000000b3f197290 */ /* 0x000fe40008ffe43f */
        /* <DEDUP_REMOVED lines=11> */
[----:B------:R2:W-:Y:S02]  /*1b70*/  UBLKCP.S.G [UR4], [UR6], UR14 ;  /* 0x00000004060073ba */ /* 0x0005e4000800020e */
[----:B--2---:R-:W-:Y:S01]  /*1b80*/  NOP ;  /* 0x0000000000007918 */ /* 0x004fe20000000000 */
.L_x_2:
[----:B------:R-:W-:-:S13]  /*1b90*/  ISETP.NE.AND P0, PT, R0, 0x1, PT ;  /* 0x000000010000780c */ /* 0x000fda0003f05270 */
[----:B------:R-:W-:Y:S05]  /*1ba0*/  @P0 EXIT ;  /* 0x000000000000094d */ /* 0x000fea0003800000 */
[----:B------:R-:W2:Y:S01]  /*1bb0*/  S2UR UR4, SR_CTAID.X ;  /* 0x00000000000479c3 */ /* 0x000ea20000002500 */
[----:B------:R-:W-:Y:S01]  /*1bc0*/  ULDC UR6, c[0x0][0x210] ;  /* 0x0000840000067ab9 */ /* 0x000fe20000000800 */
[----:B------:R-:W-:Y:S01]  /*1bd0*/  ULDC UR12, c[0x0][0x21c] ;  /* 0x00008700000c7ab9 */ /* 0x000fe20000000800 */
[----:B------:R-:W-:Y:S02]  /*1be0*/  UIADD3 UR5, -UR6, URZ, URZ ;  /* 0x0000003f06057290 */ /* 0x000fe4000fffe13f */
[----:B------:R-:W-:Y:S02]  /*1bf0*/  UIADD3 UR10, UR6, -0x1, URZ ;  /* 0xffffffff060a7890 */ /* 0x000fe4000fffe03f */
[----:B------:R-:W-:Y:S01]  /*1c00*/  UISETP.GT.AND UP0, UPT, UR6, URZ, UPT ;  /* 0x0000003f0600728c */ /* 0x000fe2000bf04270 */
[----:B------:R-:W3:Y:S01]  /*1c10*/  S2UR UR7, SR_CTAID.Z ;  /* 0x00000000000779c3 */ /* 0x000ee20000002700 */
[----:B------:R-:W-:Y:S01]  /*1c20*/  USHF.R.S32.HI UR11, URZ, 0x1f, UR10 ;  /* 0x0000001f3f0b7899 */ /* 0x000fe2000801140a */
[----:B------:R-:W-:-:S03]  /*1c30*/  ULDC.64 UR8, c[0x0][0x5f0] ;  /* 0x00017c0000087ab9 */ /* 0x000fc60000000a00 */
[----:B------:R-:W-:-:S04]  /*1c40*/  ULEA.HI UR11, UR11, UR10, URZ, 0x6 ;  /* 0x0000000a0b0b7291 */ /* 0x000fc8000f8f303f */
[----:B------:R-:W-:Y:S02]  /*1c50*/  ULEA.HI.SX32 UR11, UR11, 0x1, 0x1a ;  /* 0x000000010b0b7891 */ /* 0x000fe4000f8fd23f */
[----:B--2---:R-:W-:-:S04]  /*1c60*/  ULEA UR4, UR4, UR6, 0x7 ;  /* 0x0000000604047291 */ /* 0x004fc8000f8e383f */
[----:B------:R-:W-:Y:S02]  /*1c70*/  UIADD3 UR4, UR4, -UR12, URZ ;  /* 0x8000000c04047290 */ /* 0x000fe4000fffe03f */
[----:B------:R-:W-:Y:S02]  /*1c80*/  USHF.R.S32.HI UR12, URZ, 0x1f, UR5 ;  /* 0x0000001f3f0c7899 */ /* 0x000fe40008011405 */
[----:B------:R-:W-:Y:S02]  /*1c90*/  USHF.R.S32.HI UR5, URZ, 0x1f, UR4 ;  /* 0x0000001f3f057899 */ /* 0x000fe40008011404 */
[----:B------:R-:W-:Y:S02]  /*1ca0*/  ULEA.HI UR6, UR12, -UR6, URZ, 0x6 ;  /* 0x800000060c067291 */ /* 0x000fe4000f8f303f */
[----:B------:R-:W-:Y:S02]  /*1cb0*/  ULEA.HI UR5, UR5, UR4, URZ, 0x6 ;  /* 0x0000000405057291 */ /* 0x000fe4000f8f303f */
[----:B------:R-:W-:-:S02]  /*1cc0*/  USHF.R.S32.HI UR4, URZ, 0x6, UR6 ;  /* 0x000000063f047899 */ /* 0x000fc40008011406 */
[----:B------:R-:W-:Y:S01]  /*1cd0*/  USHF.R.S32.HI UR6, URZ, 0x6, UR5 ;  /* 0x000000063f067899 */ /* 0x000fe20008011405 */
[----:B------:R-:W2:Y:S01]  /*1ce0*/  S2UR UR12, SR_CTAID.Y ;  /* 0x00000000000c79c3 */ /* 0x000ea20000002600 */
[----:B------:R-:W-:Y:S02]  /*1cf0*/  UIADD3 UR10, -UR4, URZ, URZ ;  /* 0x0000003f040a7290 */ /* 0x000fe4000fffe13f */
[----:B------:R-:W-:Y:S02]  /*1d00*/  UISETP.LT.AND UP1, UPT, URZ, UR6, UPT ;  /* 0x000000063f00728c */ /* 0x000fe4000bf21270 */
[----:B---3--:R-:W-:Y:S02]  /*1d10*/  UIMAD.WIDE.U32 UR4, UR7, UR8, URZ ;  /* 0x00000008070472a5 */ /* 0x008fe4000f8e003f */
[----:B------:R-:W-:Y:S01]  /*1d20*/  USEL UR6, URZ, UR6, !UP1 ;  /* 0x000000063f067287 */ /* 0x000fe2000c800000 */
[----:B------:R-:W-:Y:S01]  /*1d30*/  @!UP0 UMOV UR11, UR10 ;  /* 0x0000000a000b8c82 */ /* 0x000fe20008000000 */
[----:B------:R-:W-:-:S02]  /*1d40*/  UIMAD UR5, UR7, UR9, UR5 ;  /* 0x00000009070572a4 */ /* 0x000fc4000f8e0205 */
[----:B------:R-:W-:Y:S01]  /*1d50*/  UIADD3 UR7, UR11, -UR6, URZ ;  /* 0x800000060b077290 */ /* 0x000fe2000fffe03f */
[----:B------:R-:W-:-:S03]  /*1d60*/  ULDC.64 UR8, c[0x0][0x5e8] ;  /* 0x00017a0000087ab9 */ /* 0x000fc60000000a00 */
[----:B------:R-:W-:-:S06]  /*1d70*/  UISETP.GE.AND UP0, UPT, UR7, 0x1, UPT ;  /* 0x000000010700788c */ /* 0x000fcc000bf06270 */
[----:B------:R-:W-:Y:S01]  /*1d80*/  PLOP3.LUT P0, PT, PT, PT, UP0, 0x80, 0x0 ;  /* 0x000000000000781c */ /* 0x000fe20003f0f008 */
[----:B--2---:R-:W-:-:S04]  /*1d90*/  UIMAD.WIDE.U32 UR4, UR12, UR8, UR4 ;  /* 0x000000080c0472a5 */ /* 0x004fc8000f8e0004 */
[----:B------:R-:W-:-:S08]  /*1da0*/  UIMAD UR12, UR12, UR9, UR5 ;  /* 0x000000090c0c72a4 */ /* 0x000fd0000f8e0205 */
[----:B------:R-:W-:Y:S05]  /*1db0*/  @!P0 BRA `(.L_x_13) ;  /* 0x0000003c00248947 */ /* 0x000fea0003800000 */
[----:B------:R-:W-:Y:S02]  /*1dc0*/  UIADD3 UR10, -UR11, UR6, URZ ;  /* 0x000000060b0a7290 */ /* 0x000fe4000fffe13f */
[----:B------:R-:W-:Y:S01]  /*1dd0*/  USHF.L.U32 UR11, UR6, 0xd, URZ ;  /* 0x0000000d060b7899 */ /* 0x000fe2000800063f */
[----:B------:R-:W-:-:S11]  /*1de0*/  ULDC.64 UR18, c[0x0][0x5d0] ;  /* 0x0001740000127ab9 */ /* 0x000fd60000000a00 */
.L_x_14:
[----:B------:R-:W2:Y:S01]  /*1df0*/  S2UR UR7, SR_CgaCtaId ;  /* 0x00000000000779c3 */ /* 0x000ea20000008800 */
[----:B------:R-:W-:-:S07]  /*1e00*/  DEPBAR.LE SB0, 0x1 ;  /* 0x000080400000791a */ /* 0x000fce0000000000 */
[----:B------:R-:W-:Y:S08]  /*1e10*/  BAR.ARV 0x9, 0xa0 ;  /* 0x0242800000007b1d */ /* 0x000ff00000002000 */
[----:B------:R-:W3:Y:S01]  /*1e20*/  S2UR UR13, SR_CgaCtaId ;  /* 0x00000000000d79c3 */ /* 0x000ee20000008800 */
[----:B------:R-:W-:-:S04]  /*1e30*/  DEPBAR.LE SB0, 0x0 ;  /* 0x000080000000791a */ /* 0x000fc80000000000 */
[----:B------:R-:W-:Y:S01]  /*1e40*/  UIADD3 UR16, UP0, UR11, UR4, URZ ;  /* 0x000000040b107290 */ /* 0x000fe2000ff1e03f */
[----:B------:R-:W-:Y:S01]  /*1e50*/  UMOV UR6, 0x400 ;  /* 0x0000040000067882 */ /* 0x000fe20000000000 */
[----:B------:R-:W-:Y:S02]  /*1e60*/  UMOV UR9, 0x400 ;  /* 0x0000040000097882 */ /* 0x000fe40000000000 */
[----:B------:R-:W-:Y:S02]  /*1e70*/  ULEA.HI.X.SX32 UR17, UR11, UR12, 0x1, UP0 ;  /* 0x0000000c0b117291 */ /* 0x000fe400080f0e3f */
[----:B------:R-:W-:Y:S02]  /*1e80*/  ULEA UR8, UP0, UR16, UR18, 0x2 ;  /* 0x0000001210087291 */ /* 0x000fe4000f80103f */
[----:B--2---:R-:W-:Y:S01]  /*1e90*/  ULEA UR6, UR7, UR6, 0x18 ;  /* 0x0000000607067291 */ /* 0x004fe2000f8ec03f */
[----:B------:R-:W-:Y:S01]  /*1ea0*/  UMOV UR15, 0x400 ;  /* 0x00000400000f7882 */ /* 0x000fe20000000000 */
[----:B------:R-:W-:-:S02]  /*1eb0*/  UIADD3 UR10, UR10, 0x1, URZ ;  /* 0x000000010a0a7890 */ /* 0x000fc4000fffe03f */
[----:B------:R-:W-:Y:S01]  /*1ec0*/  UIADD3 UR11, UR11, 0x2000, URZ ;  /* 0x000020000b0b7890 */ /* 0x000fe2000fffe03f */
[----:B------:R-:W-:Y:S06]  /*1ed0*/  BAR.ARV 0xa, 0xa0 ;  /* 0x0282800000007b1d */ /* 0x000fec0000002000 */
[----:B---3--:R-:W-:Y:S02]  /*1ee0*/  ULEA UR14, UR13, UR9, 0x18 ;  /* 0x000000090d0e7291 */ /* 0x008fe4000f8ec03f */
[----:B------:R-:W-:Y:S01]  /*1ef0*/  BAR.SYNC.DEFER_BLOCKING 0x6, 0xa0 ;  /* 0x0182800000007b1d */ /* 0x000fe20000010000 */
[----:B------:R-:W-:Y:S01]  /*1f00*/  ULEA.HI.X UR9, UR16, UR19, UR17, 0x2, UP0 ;  /* 0x0000001310097291 */ /* 0x000fe200080f1411 */
[----:B------:R-:W-:Y:S01]  /*1f10*/  ISETP.NE.AND P0, PT, RZ, UR10, PT ;  /* 0x0000000aff007c0c */ /* 0x000fe2000bf05270 */
[----:B------:R-:W-:-:S02]  /*1f20*/  UIADD3 UR13, UR6, 0x30800, URZ ;  /* 0x00030800060d7890 */ /* 0x000fc4000fffe03f */
[----:B------:R-:W-:Y:S02]  /*1f30*/  UIADD3 UR6, UP0, UR8, 0x4000, URZ ;  /* 0x0000400008067890 */ /* 0x000fe4000ff1e03f */
[----:B------:R-:W-:Y:S02]  /*1f40*/  UIADD3 UR14, UR14, 0x34800, URZ ;  /* 0x000348000e0e7890 */ /* 0x000fe4000fffe03f */
[----:B------:R-:W-:-:S03]  /*1f50*/  UIADD3.X UR7, URZ, UR9, URZ, UP0, !UPT ;  /* 0x000000093f077290 */ /* 0x000fc600087fe43f */
[----:B------:R2:W-:Y:S01]  /*1f60*/  UBLKRED.G.S.ADD.F32.RN [UR8], [UR13], UR15 ;  /* 0x000000080d0073bb */ /* 0x0005e200080a040f */
[----:B------:R0:W-:Y:S01]  /*1f70*/  UTMACMDFLUSH ;  /* 0x00000000000079b7 */ /* 0x0001e20000000000 */
[----:B------:R-:W-:Y:S06]  /*1f80*/  BAR.SYNC.DEFER_BLOCKING 0x7, 0xa0 ;  /* 0x01c2800000007b1d */ /* 0x000fec0000010000 */
[----:B------:R2:W-:Y:S01]  /*1f90*/  UBLKRED.G.S.ADD.F32.RN [UR6], [UR14], UR15 ;  /* 0x000000060e0073bb */ /* 0x0005e200080a040f */
[----:B------:R0:W-:Y:S01]  /*1fa0*/  UTMACMDFLUSH ;  /* 0x00000000000079b7 */ /* 0x0001e20000000000 */
[----:B--2---:R-:W-:Y:S05]  /*1fb0*/  @P0 BRA `(.L_x_14) ;  /* 0xfffffffc008c0947 */ /* 0x004fea000383ffff */
[----:B------:R-:W-:Y:S05]  /*1fc0*/  BRA `(.L_x_13) ;  /* 0x0000003800a07947 */ /* 0x000fea0003800000 */
.L_x_1:
[----:B------:R-:W-:-:S07]  /*1fd0*/  VIADD R2, R10, 0xffffff80 ;  /* 0xffffff800a027836 */ /* 0x000fce0000000000 */
.L_x_15:
[----:B------:R-:W-:-:S08]  /*1fe0*/  NOP ;  /* 0x0000000000007918 */ /* 0x000fd00000000000 */
[----:B------:R-:W1:Y:S02]  /*1ff0*/  USETMAXREG.TRY_ALLOC.CTAPOOL UP0, 0xf0 ;  /* 0x000000f0000079c8 */ /* 0x000e640008000600 */
[----:B-1----:R-:W-:-:S13]  /*2000*/  PLOP3.LUT P0, PT, PT, PT, UP0, 0x80, 0x0 ;  /* 0x000000000000781c */ /* 0x002fda0003f0f008 */
[----:B------:R-:W-:Y:S05]  /*2010*/  @!P0 BRA `(.L_x_15) ;  /* 0xfffffffc00f08947 */ /* 0x000fea000383ffff */
[C---:B------:R-:W-:Y:S01]  /*2020*/  PRMT R3, R2.reuse, 0x9910, RZ ;  /* 0x0000991002037816 */ /* 0x040fe200000000ff */
[----:B------:R-:W1:Y:S01]  /*2030*/  S2R R16, SR_CTAID.X ;  /* 0x0000000000107919 */ /* 0x000e620000002500 */
[----:B------:R-:W-:Y:S01]  /*2040*/  LOP3.LUT R11, R2, 0xffff, RZ, 0xc0, !PT ;  /* 0x0000ffff020b7812 */ /* 0x000fe200078ec0ff */
[----:B------:R-:W2:Y:S01]  /*2050*/  LDC R15, c[0x0][0x210] ;  /* 0x00008400ff0f7b82 */ /* 0x000ea20000000800 */
[----:B------:R-:W-:Y:S01]  /*2060*/  SHF.R.S32.HI R3, RZ, 0xf, R3 ;  /* 0x0000000fff037819 */ /* 0x000fe20000011403 */
[----:B------:R-:W-:Y:S01]  /*2070*/  UMOV UR5, 0x400 ;  /* 0x0000040000057882 */ /* 0x000fe20000000000 */
[-C--:B------:R-:W-:Y:S02]  /*2080*/  LEA.HI R7, R11, R2.reuse, RZ, 0x14 ;  /* 0x000000020b077211 */ /* 0x080fe400078fa0ff */
[----:B------:R-:W-:Y:S02]  /*2090*/  LOP3.LUT R3, R3, 0xffff, RZ, 0xc0, !PT ;  /* 0x0000ffff03037812 */ /* 0x000fe400078ec0ff */
[----:B------:R-:W-:Y:S01]  /*20a0*/  LOP3.LUT R5, R7, 0xfff0, RZ, 0xc0, !PT ;  /* 0x0000fff007057812 */ /* 0x000fe200078ec0ff */
[----:B------:R-:W3:Y:S01]  /*20b0*/  LDC R17, c[0x0][0x21c] ;  /* 0x00008700ff117b82 */ /* 0x000ee20000000800 */
[----:B------:R-:W-:-:S03]  /*20c0*/  LEA.HI R3, R3, R2, RZ, 0x17 ;  /* 0x0000000203037211 */ /* 0x000fc600078fb8ff */
[----:B------:R-:W-:Y:S01]  /*20d0*/  IMAD.MOV R5, RZ, RZ, -R5 ;  /* 0x000000ffff057224 */ /* 0x000fe200078e0a05 */
[----:B------:R-:W-:-:S03]  /*20e0*/  PRMT R4, R3, 0x9910, RZ ;  /* 0x0000991003047816 */ /* 0x000fc600000000ff */
[----:B------:R-:W4:Y:S01]  /*20f0*/  S2UR UR8, SR_CgaCtaId ;  /* 0x00000000000879c3 */ /* 0x000f220000008800 */
[----:B------:R-:W-:Y:S02]  /*2100*/  SHF.R.S32.HI R4, RZ, 0x7, R4 ;  /* 0x00000007ff047819 */ /* 0x000fe40000011404 */
[----:B------:R-:W-:Y:S02]  /*2110*/  PRMT R9, R5, 0x7710, RZ ;  /* 0x0000771005097816 */ /* 0x000fe400000000ff */
[----:B------:R-:W-:-:S03]  /*2120*/  PRMT R6, R4, 0x9910, RZ ;  /* 0x0000991004067816 */ /* 0x000fc600000000ff */
[----:B------:R-:W-:Y:S01]  /*2130*/  IMAD.IADD R8, R2, 0x1, R9 ;  /* 0x0000000102087824 */ /* 0x000fe200078e0209 */
[----:B--2---:R-:W-:Y:S01]  /*2140*/  ISETP.GT.AND P2, PT, R15, RZ, PT ;  /* 0x000000ff0f00720c */ /* 0x004fe20003f44270 */
[----:B------:R-:W-:-:S03]  /*2150*/  IMAD.SHL.U32 R5, R6, 0x80, RZ ;  /* 0x0000008006057824 */ /* 0x000fc600078e00ff */
[----:B------:R-:W-:Y:S02]  /*2160*/  PRMT R4, R8, 0x8880, RZ ;  /* 0x0000888008047816 */ /* 0x000fe400000000ff */
[----:B------:R-:W-:Y:S02]  /*2170*/  ISETP.NE.AND P0, PT, R2, R5, PT ;  /* 0x000000050200720c */ /* 0x000fe40003f05270 */
[----:B------:R-:W-:Y:S02]  /*2180*/  PRMT R4, R4, 0x7710, RZ ;  /* 0x0000771004047816 */ /* 0x000fe400000000ff */
[----:B------:R-:W-:Y:S02]  /*2190*/  ISETP.LT.U32.AND P0, PT, R10, 0x80, P0 ;  /* 0x000000800a00780c */ /* 0x000fe40000701070 */
[----:B------:R-:W-:Y:S02]  /*21a0*/  LOP3.LUT R10, R7, 0xffff, RZ, 0xc0, !PT ;  /* 0x0000ffff070a7812 */ /* 0x000fe400078ec0ff */
[----:B------:R-:W-:Y:S01]  /*21b0*/  SHF.R.U32.HI R9, RZ, 0xc, R4 ;  /* 0x0000000cff097819 */ /* 0x000fe20000011604 */
[----:B------:R-:W-:Y:S01]  /*21c0*/  VIADD R4, R6, 0xffffffff ;  /* 0xffffffff06047836 */ /* 0x000fe20000000000 */
[----:B------:R-:W-:Y:S01]  /*21d0*/  SHF.R.U32.HI R5, RZ, 0x4, R10 ;  /* 0x00000004ff057819 */ /* 0x000fe2000001160a */
[----:B----4-:R-:W-:Y:S01]  /*21e0*/  ULEA UR5, UR8, UR5, 0x18 ;  /* 0x0000000508057291 */ /* 0x010fe2000f8ec03f */
[----:B------:R-:W-:-:S02]  /*21f0*/  LOP3.LUT R9, R9, 0x7, RZ, 0xc0, !PT ;  /* 0x0000000709097812 */ /* 0x000fc400078ec0ff */
[----:B------:R-:W-:Y:S02]  /*2200*/  LEA.HI R7, R10, R5, RZ, 0x11 ;  /* 0x000000050a077211 */ /* 0x000fe400078f88ff */
[C---:B------:R-:W-:Y:S01]  /*2210*/  PRMT R20, R8.reuse, 0x9910, RZ ;  /* 0x0000991008147816 */ /* 0x040fe200000000ff */
[----:B------:R-:W-:Y:S01]  /*2220*/  IMAD.IADD R9, R8, 0x1, R9 ;  /* 0x0000000108097824 */ /* 0x000fe200078e0209 */
[----:B------:R-:W-:Y:S01]  /*2230*/  LOP3.LUT R7, R7, 0xfe, RZ, 0xc0, !PT ;  /* 0x000000fe07077812 */ /* 0x000fe200078ec0ff */
[----:B------:R-:W-:-:S03]  /*2240*/  @!P0 IMAD.MOV R4, RZ, RZ, R6 ;  /* 0x000000ffff048224 */ /* 0x000fc600078e0206 */
[----:B------:R-:W-:Y:S01]  /*2250*/  LOP3.LUT R9, R9, 0xf8, RZ, 0xc0, !PT ;  /* 0x000000f809097812 */ /* 0x000fe200078ec0ff */
[----:B------:R-:W-:Y:S01]  /*2260*/  IMAD.MOV R10, RZ, RZ, -R7 ;  /* 0x000000ffff0a7224 */ /* 0x000fe200078e0a07 */
[----:B------:R-:W-:Y:S01]  /*2270*/  LEA.HI R7, R11, R2, RZ, 0x15 ;  /* 0x000000020b077211 */ /* 0x000fe200078fa8ff */
[----:B------:R2:W4:Y:S01]  /*2280*/  SHFL.IDX PT, R12, R4, RZ, 0x1f ;  /* 0x00001fff040c7589 */ /* 0x00052200000e0000 */
[----:B-1----:R-:W-:Y:S02]  /*2290*/  IMAD R11, R16, 0x80, R15 ;  /* 0x00000080100b7824 */ /* 0x002fe400078e020f */
[----:B------:R-:W-:Y:S01]  /*22a0*/  PRMT R10, R10, 0x7710, RZ ;  /* 0x000077100a0a7816 */ /* 0x000fe200000000ff */
[----:B------:R-:W-:Y:S02]  /*22b0*/  IMAD.MOV R9, RZ, RZ, -R9 ;  /* 0x000000ffff097224 */ /* 0x000fe400078e0a09 */
[----:B---3--:R-:W-:Y:S02]  /*22c0*/  IMAD.IADD R11, R11, 0x1, -R17 ;  /* 0x000000010b0b7824 */ /* 0x008fe400078e0a11 */
[----:B------:R-:W-:Y:S01]  /*22d0*/  IMAD.IADD R5, R5, 0x1, R10 ;  /* 0x0000000105057824 */ /* 0x000fe200078e020a */
[----:B--2---:R-:W-:-:S02]  /*22e0*/  PRMT R4, R7, 0x9910, RZ ;  /* 0x0000991007047816 */ /* 0x004fc400000000ff */
[----:B------:R-:W-:Y:S02]  /*22f0*/  PRMT R7, R9, 0x7710, RZ ;  /* 0x0000771009077816 */ /* 0x000fe400000000ff */
[----:B------:R-:W-:Y:S02]  /*2300*/  PRMT R9, R5, 0x8880, RZ ;  /* 0x0000888005097816 */ /* 0x000fe400000000ff */
[----:B------:R-:W-:Y:S01]  /*2310*/  SHF.R.S32.HI R4, RZ, 0x5, R4 ;  /* 0x00000005ff047819 */ /* 0x000fe20000011404 */
[----:B------:R-:W-:Y:S02]  /*2320*/  IMAD.IADD R5, R8, 0x1, R7 ;  /* 0x0000000108057824 */ /* 0x000fe400078e0207 */
[----:B------:R-:W-:Y:S01]  /*2330*/  IMAD.MOV.U32 R7, RZ, RZ, R9 ;  /* 0x000000ffff077224 */ /* 0x000fe200078e0009 */
[----:B------:R-:W-:Y:S01]  /*2340*/  LOP3.LUT R8, R4, 0xffff, RZ, 0xc0, !PT ;  /* 0x0000ffff04087812 */ /* 0x000fe200078ec0ff */
[----:B------:R-:W-:Y:S01]  /*2350*/  IMAD.MOV R9, RZ, RZ, -R15 ;  /* 0x000000ffff097224 */ /* 0x000fe200078e0a0f */
[----:B------:R-:W-:Y:S01]  /*2360*/  PRMT R10, R5, 0x8880, RZ ;  /* 0x00008880050a7816 */ /* 0x000fe200000000ff */
[----:B------:R-:W-:Y:S01]  /*2370*/  IMAD.SHL.U32 R5, R7, 0x8, RZ ;  /* 0x0000000807057824 */ /* 0x000fe200078e00ff */
[----:B------:R-:W-:Y:S01]  /*2380*/  SHF.R.U32.HI R7, RZ, 0xd, R8 ;  /* 0x0000000dff077819 */ /* 0x000fe20000011608 */
[----:B------:R-:W-:Y:S01]  /*2390*/  VIADD R8, R15, 0xffffffff ;  /* 0xffffffff0f087836 */ /* 0x000fe20000000000 */
[----:B----4-:R-:W-:Y:S01]  /*23a0*/  R2UR UR7, R12 ;  /* 0x000000000c0772ca */ /* 0x010fe200000e0000 */
[--C-:B------:R-:W-:Y:S01]  /*23b0*/  IMAD R20, R20, 0x40, R5.reuse ;  /* 0x0000004014147824 */ /* 0x100fe200078e0205 */
[----:B------:R-:W-:Y:S01]  /*23c0*/  LOP3.LUT R7, R7, 0x3, RZ, 0xc0, !PT ;  /* 0x0000000307077812 */ /* 0x000fe200078ec0ff */
[----:B------:R-:W-:Y:S01]  /*23d0*/  IMAD R5, R10, 0x40, R5 ;  /* 0x000000400a057824 */ /* 0x000fe200078e0205 */
[----:B------:R-:W-:-:S02]  /*23e0*/  SHF.R.S32.HI R10, RZ, 0x1f, R9 ;  /* 0x0000001fff0a7819 */ /* 0x000fc40000011409 */
[----:B------:R-:W-:Y:S01]  /*23f0*/  SHF.R.S32.HI R9, RZ, 0x1f, R8 ;  /* 0x0000001fff097819 */ /* 0x000fe20000011408 */
[----:B------:R-:W-:Y:S01]  /*2400*/  IMAD.IADD R7, R4, 0x1, R7 ;  /* 0x0000000104077824 */ /* 0x000fe200078e0207 */
[----:B------:R-:W-:Y:S02]  /*2410*/  LEA.HI R10, R10, -R15, RZ, 0x6 ;  /* 0x8000000f0a0a7211 */ /* 0x000fe400078f30ff */
[----:B------:R-:W-:Y:S02]  /*2420*/  LEA.HI R9, R9, R8, RZ, 0x6 ;  /* 0x0000000809097211 */ /* 0x000fe400078f30ff */
[----:B------:R-:W-:Y:S01]  /*2430*/  LOP3.LUT R7, R7, 0xfc, RZ, 0xc0, !PT ;  /* 0x000000fc07077812 */ /* 0x000fe200078ec0ff */
[----:B------:R-:W-:Y:S01]  /*2440*/  USHF.L.U32 UR4, UR7, 0x7, URZ ;  /* 0x0000000707047899 */ /* 0x000fe2000800063f */
[----:B------:R-:W-:Y:S02]  /*2450*/  SHF.R.S32.HI R8, RZ, 0x1f, R11 ;  /* 0x0000001fff087819 */ /* 0x000fe4000001140b */
[----:B------:R-:W-:Y:S01]  /*2460*/  SHF.R.S32.HI R10, RZ, 0x6, R10 ;  /* 0x00000006ff0a7819 */ /* 0x000fe2000001140a */
[----:B------:R-:W-:Y:S01]  /*2470*/  IMAD.MOV R7, RZ, RZ, -R7 ;  /* 0x000000ffff077224 */ /* 0x000fe200078e0a07 */
[----:B------:R-:W-:Y:S01]  /*2480*/  LEA.HI R8, R8, R11, RZ, 0x6 ;  /* 0x0000000b08087211 */ /* 0x000fe200078f30ff */
[----:B------:R-:W-:Y:S01]  /*2490*/  USHF.R.S32.HI UR6, URZ, 0x7, UR4 ;  /* 0x000000073f067899 */ /* 0x000fe20008011404 */
[----:B------:R-:W-:Y:S01]  /*24a0*/  LOP3.LUT P0, RZ, R5, 0x80, RZ, 0xc0, !PT ;  /* 0x0000008005ff7812 */ /* 0x000fe2000780c0ff */
[----:B------:R-:W-:Y:S01]  /*24b0*/  IMAD.MOV R10, RZ, RZ, -R10 ;  /* 0x000000ffff0a7224 */ /* 0x000fe200078e0a0a */
[----:B------:R-:W-:Y:S01]  /*24c0*/  PRMT R7, R7, 0x7710, RZ ;  /* 0x0000771007077816 */ /* 0x000fe200000000ff */
[----:B------:R-:W-:Y:S01]  /*24d0*/  ULEA.HI UR4, UR4, UR6, URZ, 0x1 ;  /* 0x0000000604047291 */ /* 0x000fe2000f8f083f */
[----:B------:R-:W-:Y:S01]  /*24e0*/  LOP3.LUT P1, RZ, R5, 0x100, RZ, 0xc0, !PT ;  /* 0x0000010005ff7812 */ /* 0x000fe2000782c0ff */
[----:B------:R-:W-:Y:S01]  /*24f0*/  IMAD.MOV.U32 R11, RZ, RZ, 0x10 ;  /* 0x00000010ff0b7424 */ /* 0x000fe200078e00ff */
[----:B------:R-:W-:Y:S01]  /*2500*/  LEA.HI.SX32 R14, R9, 0x1, 0x1a ;  /* 0x00000001090e7811 */ /* 0x000fe200078fd2ff */
[----:B------:R-:W-:Y:S01]  /*2510*/  IMAD.IADD R5, R4, 0x1, R7 ;  /* 0x0000000104057824 */ /* 0x000fe200078e0207 */
[----:B------:R-:W-:Y:S01]  /*2520*/  SHF.R.S32.HI R7, RZ, 0x6, R8 ;  /* 0x00000006ff077819 */ /* 0x000fe20000011408 */
[----:B------:R-:W-:Y:S01]  /*2530*/  @!P2 IMAD.MOV.U32 R14, RZ, RZ, R10 ;  /* 0x000000ffff0ea224 */ /* 0x000fe200078e000a */
[----:B------:R-:W-:Y:S01]  /*2540*/  ULOP3.LUT UR4, UR4, 0xfffffffe, URZ, 0xc0, !UPT ;  /* 0xfffffffe04047892 */ /* 0x000fe2000f8ec03f */
[----:B------:R-:W-:Y:S01]  /*2550*/  IMAD.SHL.U32 R8, R6, 0x1000, RZ ;  /* 0x0000100006087824 */ /* 0x000fe200078e00ff */
[----:B------:R-:W-:Y:S01]  /*2560*/  VIMNMX R19, RZ, R7, !PT ;  /* 0x00000007ff137248 */ /* 0x000fe20007fe0100 */
[----:B------:R-:W-:Y:S01]  /*2570*/  IMAD.MOV.U32 R10, RZ, RZ, 0x20 ;  /* 0x00000020ff0a7424 */ /* 0x000fe200078e00ff */
[----:B------:R-:W-:Y:S01]  /*2580*/  PRMT R5, R5, 0x8880, RZ ;  /* 0x0000888005057816 */ /* 0x000fe200000000ff */
[----:B------:R-:W-:Y:S01]  /*2590*/  UIADD3 UR6, UR6, -UR4, URZ ;  /* 0x8000000406067290 */ /* 0x000fe2000fffe03f */
[----:B------:R-:W-:-:S02]  /*25a0*/  ISETP.GE.AND P2, PT, R19, R14, PT ;  /* 0x0000000e1300720c */ /* 0x000fc40003f46270 */
[----:B------:R-:W-:Y:S01]  /*25b0*/  PRMT R21, R4, 0x9910, RZ ;  /* 0x0000991004157816 */ /* 0x000fe200000000ff */
[----:B------:R-:W-:Y:S01]  /*25c0*/  IMAD R5, R5, 0x400, R8 ;  /* 0x0000040005057824 */ /* 0x000fe200078e0208 */
[----:B------:R-:W-:Y:S02]  /*25d0*/  SEL R11, R11, 0xfffffff0, !P0 ;  /* 0xfffffff00b0b7807 */ /* 0x000fe40004000000 */
[----:B------:R-:W-:Y:S01]  /*25e0*/  SEL R10, R10, 0xffffffe0, !P1 ;  /* 0xffffffe00a0a7807 */ /* 0x000fe20004800000 */
[----:B------:R-:W-:-:S05]  /*25f0*/  IMAD.IADD R5, R20, 0x1, R5 ;  /* 0x0000000114057824 */ /* 0x000fca00078e0205 */
[----:B------:R-:W-:Y:S01]  /*2600*/  IADD3 R5, R5, UR5, R5 ;  /* 0x0000000505057c10 */ /* 0x000fe2000fffe005 */
[----:B------:R-:W-:Y:S06]  /*2610*/  @P2 BRA `(.L_x_16) ;  /* 0x0000002400c82947 */ /* 0x000fec0003800000 */
[----:B------:R-:W-:Y:S01]  /*2620*/  LOP3.LUT R3, R3, 0xff80, RZ, 0xc0, !PT ;  /* 0x0000ff8003037812 */ /* 0x000fe200078ec0ff */
[----:B------:R-:W-:Y:S02]  /*2630*/  ULEA UR4, UR6, UR5, 0xd ;  /* 0x0000000506047291 */ /* 0x000fe4000f8e683f */
[----:B------:R-:W-:Y:S02]  /*2640*/  UIADD3 UR20, UR7, 0x6, URZ ;  /* 0x0000000607147890 */ /* 0x000fe4000fffe03f */
[----:B------:R-:W-:Y:S01]  /*2650*/  IMAD.MOV R3, RZ, RZ, -R3 ;  /* 0x000000ffff037224 */ /* 0x000fe200078e0a03 */
[----:B------:R-:W-:Y:S02]  /*2660*/  UIADD3 UR8, UR4, 0x20800, URZ ;  /* 0x0002080004087890 */ /* 0x000fe4000fffe03f */
[----:B------:R-:W-:Y:S02]  /*2670*/  UIADD3 UR4, UR4, 0x28800, URZ ;  /* 0x0002880004047890 */ /* 0x000fe4000fffe03f */
[----:B------:R-:W-:Y:S01]  /*2680*/  PRMT R3, R3, 0x7710, RZ ;  /* 0x0000771003037816 */ /* 0x000fe200000000ff */
[----:B------:R-:W-:-:S02]  /*2690*/  USHF.R.U32.HI UR8, URZ, 0x4, UR8 ;  /* 0x000000043f087899 */ /* 0x000fc40008011608 */
[----:B------:R-:W-:Y:S02]  /*26a0*/  USHF.R.U32.HI UR4, URZ, 0x4, UR4 ;  /* 0x000000043f047899 */ /* 0x000fe40008011604 */
[----:B------:R-:W-:Y:S01]  /*26b0*/  IMAD.IADD R3, R2, 0x1, R3 ;  /* 0x0000000102037824 */ /* 0x000fe200078e0203 */
[----:B------:R-:W-:Y:S02]  /*26c0*/  UIADD3 UR7, UR7, 0x9, URZ ;  /* 0x0000000907077890 */ /* 0x000fe4000fffe03f */
[----:B------:R-:W-:Y:S02]  /*26d0*/  ULOP3.LUT UR9, UR4, 0x3fc0, URZ, 0xc0, !UPT ;  /* 0x00003fc004097892 */ /* 0x000fe4000f8ec03f */
[----:B------:R-:W-:Y:S01]  /*26e0*/  PRMT R2, R3, 0x8880, RZ ;  /* 0x0000888003027816 */ /* 0x000fe200000000ff */
[----:B------:R-:W-:Y:S02]  /*26f0*/  ULOP3.LUT UR8, UR8, 0x3fc0, URZ, 0xc0, !UPT ;  /* 0x00003fc008087892 */ /* 0x000fe4000f8ec03f */
[----:B------:R-:W-:Y:S01]  /*2700*/  UPLOP3.LUT UP0, UPT, UPT, UPT, UPT, 0x40, 0x0 ;  /* 0x000000000000789c */ /* 0x000fe20003f0e870 */
[----:B------:R-:W-:Y:S01]  /*2710*/  PRMT R2, R2, 0x7710, RZ ;  /* 0x0000771002027816 */ /* 0x000fe200000000ff */
[----:B------:R-:W-:Y:S01]  /*2720*/  UMOV UR4, URZ ;  /* 0x0000003f00047c82 */ /* 0x000fe20008000000 */
[----:B------:R-:W-:-:S02]  /*2730*/  ULDC UR21, c[0x0][0x5fc] ;  /* 0x00017f0000157ab9 */ /* 0x000fc40000000800 */
[----:B------:R-:W-:-:S04]  /*2740*/  SHF.R.U32.HI R2, RZ, 0x7, R2 ;  /* 0x00000007ff027819 */ /* 0x000fc80000011602 */
[----:B------:R-:W-:-:S04]  /*2750*/  LOP3.LUT R2, R2, 0xff, RZ, 0xc0, !PT ;  /* 0x000000ff02027812 */ /* 0x000fc800078ec0ff */
[CC--:B------:R-:W-:Y:S02]  /*2760*/  LEA.HI R4, R2.reuse, R3.reuse, RZ, 0x1a ;  /* 0x0000000302047211 */ /* 0x0c0fe400078fd0ff */
[----:B------:R-:W-:Y:S02]  /*2770*/  LEA.HI R2, R2, R3, RZ, 0x1d ;  /* 0x0000000302027211 */ /* 0x000fe400078fe8ff */
[C---:B------:R-:W-:Y:S02]  /*2780*/  PRMT R7, R4.reuse, 0x8880, RZ ;  /* 0x0000888004077816 */ /* 0x040fe400000000ff */
[----:B------:R-:W-:Y:S02]  /*2790*/  LOP3.LUT R12, R4, 0x7c, RZ, 0xc0, !PT ;  /* 0x0000007c040c7812 */ /* 0x000fe400078ec0ff */
[----:B------:R-:W-:-:S03]  /*27a0*/  SHF.R.S32.HI R7, RZ, 0x2, R7 ;  /* 0x00000002ff077819 */ /* 0x000fc60000011407 */
[----:B------:R-:W-:Y:S01]  /*27b0*/  IMAD.MOV R12, RZ, RZ, -R12 ;  /* 0x000000ffff0c7224 */ /* 0x000fe200078e0a0c */
[----:B------:R-:W-:-:S04]  /*27c0*/  LOP3.LUT R9, R7, 0xffff, RZ, 0xc0, !PT ;  /* 0x0000ffff07097812 */ /* 0x000fc800078ec0ff */
[----:B------:R-:W-:Y:S02]  /*27d0*/  SHF.R.U32.HI R9, RZ, 0x5, R9 ;  /* 0x00000005ff097819 */ /* 0x000fe40000011609 */
[----:B------:R-:W-:Y:S02]  /*27e0*/  PRMT R12, R12, 0x7710, RZ ;  /* 0x000077100c0c7816 */ /* 0x000fe400000000ff */
[----:B------:R-:W-:Y:S02]  /*27f0*/  LOP3.LUT R4, R9, 0x7, RZ, 0xc0, !PT ;  /* 0x0000000709047812 */ /* 0x000fe400078ec0ff */
[----:B------:R-:W-:Y:S01]  /*2800*/  PRMT R9, R2, 0x8880, RZ ;  /* 0x0000888002097816 */ /* 0x000fe200000000ff */
[C---:B------:R-:W-:Y:S01]  /*2810*/  IMAD.IADD R2, R3.reuse, 0x1, R12 ;  /* 0x0000000103027824 */ /* 0x040fe200078e020c */
[----:B------:R-:W-:Y:S01]  /*2820*/  PRMT R3, R3, 0x9910, RZ ;  /* 0x0000991003037816 */ /* 0x000fe200000000ff */
[----:B------:R-:W-:-:S04]  /*2830*/  IMAD.IADD R4, R7, 0x1, R4 ;  /* 0x0000000107047824 */ /* 0x000fc800078e0204 */
[----:B------:R-:W-:Y:S01]  /*2840*/  IMAD R8, R3, 0x4, R8 ;  /* 0x0000000403087824 */ /* 0x000fe200078e0208 */
[----:B------:R-:W-:-:S04]  /*2850*/  LOP3.LUT R4, R4, 0xfff8, RZ, 0xc0, !PT ;  /* 0x0000fff804047812 */ /* 0x000fc800078ec0ff */
[----:B------:R-:W-:Y:S01]  /*2860*/  LEA R8, R8, UR5, 0x2 ;  /* 0x0000000508087c11 */ /* 0x000fe2000f8e10ff */
[----:B------:R-:W-:Y:S02]  /*2870*/  IMAD.MOV R12, RZ, RZ, -R4 ;  /* 0x000000ffff0c7224 */ /* 0x000fe400078e0a04 */
[----:B------:R-:W-:Y:S01]  /*2880*/  IMAD.IADD R4, R2, 0x1, R2 ;  /* 0x0000000102047824 */ /* 0x000fe200078e0202 */
[----:B------:R-:W-:Y:S02]  /*2890*/  SHF.R.S32.HI R2, RZ, 0x5, R9 ;  /* 0x00000005ff027819 */ /* 0x000fe40000011409 */
[----:B------:R-:W-:Y:S01]  /*28a0*/  PRMT R12, R12, 0x7710, RZ ;  /* 0x000077100c0c7816 */ /* 0x000fe200000000ff */
[----:B------:R-:W-:Y:S01]  /*28b0*/  IMAD.MOV R4, RZ, RZ, -R4 ;  /* 0x000000ffff047224 */ /* 0x000fe200078e0a04 */
[----:B------:R-:W-:-:S03]  /*28c0*/  PRMT R9, R2, 0x9910, RZ ;  /* 0x0000991002097816 */ /* 0x000fc600000000ff */
[----:B------:R-:W-:Y:S01]  /*28d0*/  IMAD.IADD R7, R7, 0x1, R12 ;  /* 0x0000000107077824 */ /* 0x000fe200078e020c */
[----:B------:R-:W-:Y:S01]  /*28e0*/  PRMT R2, R4, 0x7710, RZ ;  /* 0x0000771004027816 */ /* 0x000fe200000000ff */
[C---:B------:R-:W-:Y:S02]  /*28f0*/  VIADD R4, R5.reuse, 0x28800 ;  /* 0x0002880005047836 */ /* 0x040fe40000000000 */
[----:B------:R-:W-:Y:S01]  /*2900*/  VIADD R5, R5, 0x20800 ;  /* 0x0002080005057836 */ /* 0x000fe20000000000 */
[----:B------:R-:W-:Y:S02]  /*2910*/  PRMT R12, R7, 0x9910, RZ ;  /* 0x00009910070c7816 */ /* 0x000fe400000000ff */
[----:B------:R-:W-:Y:S02]  /*2920*/  LOP3.LUT R7, R2, 0xffff, RZ, 0xc0, !PT ;  /* 0x0000ffff02077812 */ /* 0x000fe400078ec0ff */
[----:B------:R-:W-:Y:S01]  /*2930*/  SHF.R.U32.HI R13, RZ, 0x3, R4 ;  /* 0x00000003ff0d7819 */ /* 0x000fe20000011604 */
[----:B------:R-:W-:Y:S01]  /*2940*/  IMAD.MOV.U32 R2, RZ, RZ, R12 ;  /* 0x000000ffff027224 */ /* 0x000fe200078e000c */
[----:B------:R-:W-:Y:S01]  /*2950*/  PRMT R18, R7, 0x8880, RZ ;  /* 0x0000888007127816 */ /* 0x000fe200000000ff */
[----:B------:R-:W-:Y:S01]  /*2960*/  IMAD R12, R19, 0x40, R17 ;  /* 0x00000040130c7824 */ /* 0x000fe200078e0211 */
[----:B------:R-:W-:Y:S01]  /*2970*/  LOP3.LUT R4, R4, 0x70, R13, 0x78, !PT ;  /* 0x0000007004047812 */ /* 0x000fe200078e780d */
[----:B------:R-:W-:-:S02]  /*2980*/  IMAD R2, R9, 0x10, R2 ;  /* 0x0000001009027824 */ /* 0x000fc400078e0202 */
[----:B------:R-:W-:Y:S02]  /*2990*/  IMAD.MOV.U32 R9, RZ, RZ, R18 ;  /* 0x000000ffff097224 */ /* 0x000fe400078e0012 */
[----:B------:R-:W-:Y:S01]  /*29a0*/  IMAD.IADD R7, R19, 0x1, -R14 ;  /* 0x0000000113077824 */ /* 0x000fe200078e0a0e */
[----:B------:R-:W-:Y:S02]  /*29b0*/  SHF.R.U32.HI R14, RZ, 0x3, R5 ;  /* 0x00000003ff0e7819 */ /* 0x000fe40000011605 */
[----:B------:R-:W-:Y:S01]  /*29c0*/  IADD3 R12, R9, R2, R12 ;  /* 0x00000002090c7210 */ /* 0x000fe20007ffe00c */
[----:B------:R-:W-:Y:S01]  /*29d0*/  IMAD R9, R6, -0x40, R9 ;  /* 0xffffffc006097824 */ /* 0x000fe200078e0209 */
[----:B------:R-:W-:-:S03]  /*29e0*/  LOP3.LUT R5, R5, 0x70, R14, 0x78, !PT ;  /* 0x0000007005057812 */ /* 0x000fc600078e780e */
[----:B------:R-:W-:-:S04]  /*29f0*/  IMAD.IADD R13, R12, 0x1, -R15 ;  /* 0x000000010c0d7824 */ /* 0x000fc800078e0a0f */
[----:B------:R-:W-:Y:S02]  /*2a00*/  IMAD R13, R6, -0x40, R13 ;  /* 0xffffffc0060d7824 */ /* 0x000fe400078e020d */
[C---:B------:R-:W-:Y:S02]  /*2a10*/  IMAD R6, R16.reuse, -0x80, R17 ;  /* 0xffffff8010067824 */ /* 0x040fe400078e0211 */
[----:B------:R-:W-:Y:S02]  /*2a20*/  IMAD R13, R16, -0x80, R13 ;  /* 0xffffff80100d7824 */ /* 0x000fe400078e020d */
[----:B------:R-:W-:Y:S02]  /*2a30*/  IMAD.IADD R6, R6, 0x1, R9 ;  /* 0x0000000106067824 */ /* 0x000fe400078e0209 */
[----:B------:R-:W-:Y:S02]  /*2a40*/  IMAD.MOV.U32 R9, RZ, RZ, RZ ;  /* 0x000000ffff097224 */ /* 0x000fe400078e00ff */
[----:B------:R-:W-:-:S07]  /*2a50*/  VIADD R3, R13, 0x9 ;  /* 0x000000090d037836 */ /* 0x000fce0000000000 */
.L_x_21:
[----:B------:R-:W1:Y:S01]  /*2a60*/  S2UR UR10, SR_CgaCtaId ;  /* 0x00000000000a79c3 */ /* 0x000e620000008800 */
[----:B------:R-:W-:Y:S01]  /*2a70*/  UMOV UR5, 0x400 ;  /* 0x0000040000057882 */ /* 0x000fe20000000000 */
[----:B------:R-:W-:Y:S01]  /*2a80*/  IMAD.U32 R14, R9, -0x80000000, RZ ;  /* 0x80000000090e7824 */ /* 0x000fe200078e00ff */
[----:B-1----:R-:W-:-:S04]  /*2a90*/  ULEA UR5, UR10, UR5, 0x18 ;  /* 0x000000050a057291 */ /* 0x002fc8000f8ec03f */
[----:B------:R-:W-:Y:S02]  /*2aa0*/  ULEA UR22, UR4, UR5, 0x3 ;  /* 0x0000000504167291 */ /* 0x000fe4000f8e183f */
[----:B------:R-:W-:Y:S02]  /*2ab0*/  UIADD3 UR10, UR5, 0x800, URZ ;  /* 0x00000800050a7890 */ /* 0x000fe4000fffe03f */
[----:B------:R-:W-:Y:S02]  /*2ac0*/  ULEA UR11, UR6, UR5, 0xd ;  /* 0x00000005060b7291 */ /* 0x000fe4000f8e683f */
[----:B------:R-:W-:Y:S02]  /*2ad0*/  USHF.R.U32.HI UR10, URZ, 0x4, UR10 ;  /* 0x000000043f0a7899 */ /* 0x000fe4000801160a */
[----:B------:R-:W-:Y:S01]  /*2ae0*/  UIADD3 UR12, UR11, 0x10800, URZ ;  /* 0x000108000b0c7890 */ /* 0x000fe2000fffe03f */
[----:B------:R-:W1:Y:S01]  /*2af0*/  SYNCS.PHASECHK.TRANS64.TRYWAIT P0, [UR22], R14 ;  /* 0x0000000eff0075a7 */ /* 0x000e620008000156 */
[----:B------:R-:W-:-:S02]  /*2b00*/  ULOP3.LUT UR10, UR10, 0x3fc0, URZ, 0xc0, !UPT ;  /* 0x00003fc00a0a7892 */ /* 0x000fc4000f8ec03f */
[----:B------:R-:W-:Y:S02]  /*2b10*/  USHF.R.U32.HI UR12, URZ, 0x4, UR12 ;  /* 0x000000043f0c7899 */ /* 0x000fe4000801160c */
[----:B------:R-:W-:Y:S02]  /*2b20*/  ULOP3.LUT UR16, UR10, 0x10000, URZ, 0xfc, !UPT ;  /* 0x000100000a107892 */ /* 0x000fe4000f8efc3f */
[----:B------:R-:W-:Y:S02]  /*2b30*/  ULOP3.LUT UR12, UR12, 0x3fc0, URZ, 0xc0, !UPT ;  /* 0x00003fc00c0c7892 */ /* 0x000fe4000f8ec03f */
[----:B------:R-:W-:Y:S02]  /*2b40*/  ULEA UR16, UR4, UR16, 0xa ;  /* 0x0000001004107291 */ /* 0x000fe4000f8e503f */
[----:B------:R-:W-:Y:S01]  /*2b50*/  ULOP3.LUT UR17, UR12, 0x10000, URZ, 0xfc, !UPT ;  /* 0x000100000c117892 */ /* 0x000fe2000f8efc3f */
[----:B-1----:R-:W-:Y:S11]  /*2b60*/  @P0 BRA `(.L_x_17) ;  /* 0x0000000000080947 */ /* 0x002ff60003800000 */
[----:B------:R-:W1:Y:S02]  /*2b70*/  SYNCS.PHASECHK.TRANS64.TRYWAIT P0, [UR22], R14 ;  /* 0x0000000eff0075a7 */ /* 0x000e640008000156 */
[----:B-1----:R-:W-:Y:S05]  /*2b80*/  @!P0 BRA `(.L_x_18) ;  /* 0x0000003000a48947 */ /* 0x002fea0003800000 */
.L_x_17:
[----:B------:R-:W-:Y:S01]  /*2b90*/  WARPGROUP.ARRIVE ;  /* 0x00000000000079c5 */ /* 0x000fe20000000000 */
[----:B------:R-:W-:Y:S01]  /*2ba0*/  UMOV UR12, UR16 ;  /* 0x00000010000c7c82 */ /* 0x000fe20008000000 */
[----:B------:R-:W-:Y:S01]  /*2bb0*/  UMOV UR13, 0x40000040 ;  /* 0x40000040000d7882 */ /* 0x000fe20000000000 */
[----:B------:R-:W-:Y:S01]  /*2bc0*/  UMOV UR14, UR17 ;  /* 0x00000011000e7c82 */ /* 0x000fe20008000000 */
[----:B------:R-:W-:Y:S01]  /*2bd0*/  UMOV UR15, 0x40000040 ;  /* 0x40000040000f7882 */ /* 0x000fe20000000000 */
[----:B------:R-:W-:Y:S01]  /*2be0*/  IMAD.U32 R17, RZ, RZ, UR4 ;  /* 0x00000004ff117e24 */ /* 0x000fe2000f8e00ff */
[----:B------:R-:W-:Y:S01]  /*2bf0*/  HGMMA.64x64x16.F32 R184, gdesc[UR12], RZ, !UPT ;  /* 0x00e000000cb879f0 */ /* 0x000fe2000c7008ff */
[----:B------:R-:W-:Y:S02]  /*2c00*/  ULOP3.LUT UR12, UR16, 0x2, URZ, 0xfc, !UPT ;  /* 0x00000002100c7892 */ /* 0x000fe4000f8efc3f */
[----:B------:R-:W-:Y:S01]  /*2c10*/  ULOP3.LUT UR14, UR17, 0x2, URZ, 0xfc, !UPT ;  /* 0x00000002110e7892 */ /* 0x000fe2000f8efc3f */
[----:B------:R-:W-:Y:S01]  /*2c20*/  IMAD R17, R17, 0x40, R2 ;  /* 0x0000004011117824 */ /* 0x000fe200078e0202 */
[----:B------:R-:W-:Y:S01]  /*2c30*/  UMOV UR13, 0x40000040 ;  /* 0x40000040000d7882 */ /* 0x000fe20000000000 */
[----:B------:R-:W-:-:S03]  /*2c40*/  UMOV UR15, 0x40000040 ;  /* 0x40000040000f7882 */ /* 0x000fc60000000000 */
[----:B------:R-:W-:-:S05]  /*2c50*/  LEA R17, R17, UR5, 0x2 ;  /* 0x0000000511117c11 */ /* 0x000fca000f8e10ff */
[----:B------:R2:W3:Y:S04]  /*2c60*/  LDS R12, [R17+0x80] ;  /* 0x00008000110c7984 */ /* 0x0004e80000000800 */
[----:B------:R2:W4:Y:S01]  /*2c70*/  LDS R216, [R17+0xa0] ;  /* 0x0000a00011d87984 */ /* 0x0005220000000800 */
[----:B------:R-:W-:Y:S01]  /*2c80*/  HGMMA.64x64x16.F32 R184, gdesc[UR12], R184 ;  /* 0x00e000000cb879f0 */ /* 0x000fe200087008b8 */
[----:B------:R-:W-:Y:S02]  /*2c90*/  ULOP3.LUT UR12, UR16, 0x4, URZ, 0xfc, !UPT ;  /* 0x00000004100c7892 */ /* 0x000fe4000f8efc3f */
[----:B------:R-:W-:Y:S01]  /*2ca0*/  ULOP3.LUT UR14, UR17, 0x4, URZ, 0xfc, !UPT ;  /* 0x00000004110e7892 */ /* 0x000fe2000f8efc3f */
[----:B------:R-:W-:Y:S01]  /*2cb0*/  UMOV UR13, 0x40000040 ;  /* 0x40000040000d7882 */ /* 0x000fe20000000000 */
[----:B------:R-:W-:-:S07]  /*2cc0*/  UMOV UR15, 0x40000040 ;  /* 0x40000040000f7882 */ /* 0x000fce0000000000 */
[----:B------:R-:W-:Y:S01]  /*2cd0*/  HGMMA.64x64x16.F32 R184, gdesc[UR12], R184 ;  /* 0x00e000000cb879f0 */ /* 0x000fe200087008b8 */
[----:B------:R-:W-:Y:S02]  /*2ce0*/  ULOP3.LUT UR12, UR16, 0x6, URZ, 0xfc, !UPT ;  /* 0x00000006100c7892 */ /* 0x000fe4000f8efc3f */
[----:B------:R-:W-:Y:S01]  /*2cf0*/  ULOP3.LUT UR14, UR17, 0x6, URZ, 0xfc, !UPT ;  /* 0x00000006110e7892 */ /* 0x000fe2000f8efc3f */
[----:B------:R-:W-:Y:S01]  /*2d00*/  UMOV UR13, 0x40000040 ;  /* 0x40000040000d7882 */ /* 0x000fe20000000000 */
[----:B------:R-:W-:-:S07]  /*2d10*/  UMOV UR15, 0x40000040 ;  /* 0x40000040000f7882 */ /* 0x000fce0000000000 */
[----:B------:R-:W-:Y:S01]  /*2d20*/  HGMMA.64x64x16.F32 R184, gdesc[UR12], R184 ;  /* 0x00e000000cb879f0 */ /* 0x000fe200087008b8 */
[----:B------:R-:W-:Y:S02]  /*2d30*/  UIADD3 UR12, UR16, 0x200, URZ ;  /* 0x00000200100c7890 */ /* 0x000fe4000fffe03f */
[----:B------:R-:W-:Y:S01]  /*2d40*/  UIADD3 UR14, UR17, 0x400, URZ ;  /* 0x00000400110e7890 */ /* 0x000fe2000fffe03f */
        /* <DEDUP_REMOVED lines=17> */
[----:B------:R-:W-:Y:S01]  /*2e60*/  HGMMA.64x64x16.F32 R184, gdesc[UR12], R184, gsb0 ;  /* 0x00e000000cb879f0 */ /* 0x000fe200080008b8 */
[----:B------:R-:W5:Y:S02]  /*2e70*/  SYNCS.PHASECHK.TRANS64.TRYWAIT P0, [UR22+0x20], R14 ;  /* 0x0000200eff0075a7 */ /* 0x000f640008000156 */
[----:B--2345:R-:W-:Y:S05]  /*2e80*/  @P0 BRA `(.L_x_19) ;  /* 0x0000000000080947 */ /* 0x03cfea0003800000 */
[----:B------:R-:W2:Y:S02]  /*2e90*/  SYNCS.PHASECHK.TRANS64.TRYWAIT P0, [UR22+0x20], R14 ;  /* 0x0000200eff0075a7 */ /* 0x000ea40008000156 */
[----:B--2---:R-:W-:Y:S05]  /*2ea0*/  @!P0 BRA `(.L_x_20) ;  /* 0x0000002c00fc8947 */ /* 0x004fea0003800000 */
.L_x_19:
[----:B------:R-:W-:Y:S01]  /*2eb0*/  UIADD3 UR13, UR5, 0x18800, URZ ;  /* 0x00018800050d7890 */ /* 0x000fe2000fffe03f */
[----:B------:R-:W-:Y:S01]  /*2ec0*/  WARPGROUP.ARRIVE ;  /* 0x00000000000079c5 */ /* 0x000fe20000000000 */
[----:B------:R-:W-:Y:S01]  /*2ed0*/  UIADD3 UR12, UR11, 0x8800, URZ ;  /* 0x000088000b0c7890 */ /* 0x000fe2000fffe03f */
[----:B-1----:R-:W-:Y:S01]  /*2ee0*/  VIADDMNMX R13, R3, 0xfffffff8, R6, PT ;  /* 0xfffffff8030d7846 */ /* 0x002fe20003800106 */
[----:B------:R-:W-:Y:S01]  /*2ef0*/  USHF.R.U32.HI UR11, URZ, 0x4, UR13 ;  /* 0x000000043f0b7899 */ /* 0x000fe2000801160d */
[----:B------:R-:W-:Y:S01]  /*2f00*/  IMAD.MOV.U32 R22, RZ, RZ, -0x1 ;  /* 0xffffffffff167424 */ /* 0x000fe200078e00ff */
[----:B------:R-:W-:Y:S01]  /*2f10*/  USHF.R.U32.HI UR12, URZ, 0x4, UR12 ;  /* 0x000000043f0c7899 */ /* 0x000fe2000801160c */
[----:B------:R-:W-:Y:S01]  /*2f20*/  SHF.R.S32.HI R14, RZ, 0x1f, R13 ;  /* 0x0000001fff0e7819 */ /* 0x000fe2000001140d */
[----:B------:R-:W-:Y:S01]  /*2f30*/  ULOP3.LUT UR11, UR11, 0x3fc0, URZ, 0xc0, !UPT ;  /* 0x00003fc00b0b7892 */ /* 0x000fe2000f8ec03f */
[----:B------:R-:W-:Y:S01]  /*2f40*/  IMAD.IADD R217, R11, 0x1, R11 ;  /* 0x000000010bd97824 */ /* 0x000fe200078e020b */
[----:B------:R-:W-:Y:S01]  /*2f50*/  ULOP3.LUT UR12, UR12, 0x3fc0, URZ, 0xc0, !UPT ;  /* 0x00003fc00c0c7892 */ /* 0x000fe2000f8ec03f */
[----:B------:R-:W-:Y:S01]  /*2f60*/  LEA.HI R14, R14, R13, RZ, 0x3 ;  /* 0x0000000d0e0e7211 */ /* 0x000fe200078f18ff */
[----:B------:R-:W-:Y:S01]  /*2f70*/  ULOP3.LUT UR16, UR11, 0x10000, URZ, 0xfc, !UPT ;  /* 0x000100000b107892 */ /* 0x000fe2000f8efc3f */
[----:B------:R-:W-:Y:S01]  /*2f80*/  IMAD.MOV.U32 R221, RZ, RZ, RZ ;  /* 0x000000ffffdd7224 */ /* 0x000fe200078e00ff */
[----:B------:R-:W-:Y:S01]  /*2f90*/  ULOP3.LUT UR17, UR12, 0x10000, URZ, 0xfc, !UPT ;  /* 0x000100000c117892 */ /* 0x000fe2000f8efc3f */
[----:B------:R-:W-:Y:S01]  /*2fa0*/  LOP3.LUT R16, R14, 0xfffffff8, RZ, 0xc0, !PT ;  /* 0xfffffff80e107812 */ /* 0x000fe200078ec0ff */
[----:B------:R-:W-:Y:S01]  /*2fb0*/  ULEA UR16, UR4, UR16, 0xa ;  /* 0x0000001004107291 */ /* 0x000fe2000f8e503f */
[----:B------:R-:W-:Y:S01]  /*2fc0*/  SHF.R.S32.HI R14, RZ, 0x3, R14 ;  /* 0x00000003ff0e7819 */ /* 0x000fe2000001140e */
[----:B------:R-:W-:Y:S01]  /*2fd0*/  UMOV UR15, 0x40000040 ;  /* 0x40000040000f7882 */ /* 0x000fe20000000000 */
[----:B------:R-:W-:Y:S01]  /*2fe0*/  UMOV UR13, 0x40000040 ;  /* 0x40000040000d7882 */ /* 0x000fe20000000000 */
[CC--:B------:R-:W-:Y:S01]  /*2ff0*/  ISETP.NE.AND P0, PT, R13.reuse, R16.reuse, PT ;  /* 0x000000100d00720c */ /* 0x0c0fe20003f05270 */
[----:B------:R-:W-:Y:S01]  /*3000*/  UMOV UR14, UR17 ;  /* 0x00000011000e7c82 */ /* 0x000fe20008000000 */
[----:B------:R-:W-:Y:S01]  /*3010*/  IADD3 R15, -R14, 0x1, RZ ;  /* 0x000000010e0f7810 */ /* 0x000fe20007ffe1ff */
[----:B------:R-:W-:Y:S01]  /*3020*/  UMOV UR12, UR16 ;  /* 0x00000010000c7c82 */ /* 0x000fe20008000000 */
[C---:B------:R-:W-:Y:S01]  /*3030*/  ISETP.LT.AND P0, PT, R13.reuse, RZ, P0 ;  /* 0x000000ff0d00720c */ /* 0x040fe20000701270 */
[----:B------:R-:W-:Y:S01]  /*3040*/  HGMMA.64x64x16.F32 R152, gdesc[UR12], RZ, !UPT ;  /* 0x00e000000c9879f0 */ /* 0x000fe2000c7008ff */
[----:B------:R-:W-:Y:S01]  /*3050*/  ULOP3.LUT UR14, UR17, 0x2, URZ, 0xfc, !UPT ;  /* 0x00000002110e7892 */ /* 0x000fe2000f8efc3f */
[----:B------:R-:W-:Y:S01]  /*3060*/  VIADDMNMX R16, R13, -R16, 0x2, PT ;  /* 0x000000020d107446 */ /* 0x000fe20003800910 */
[----:B------:R-:W-:Y:S01]  /*3070*/  ULOP3.LUT UR12, UR16, 0x2, URZ, 0xfc, !UPT ;  /* 0x00000002100c7892 */ /* 0x000fe2000f8efc3f */
[----:B------:R-:W-:Y:S01]  /*3080*/  IMAD.IADD R223, R10, 0x1, R10 ;  /* 0x000000010adf7824 */ /* 0x000fe200078e020a */
[----:B------:R-:W-:Y:S01]  /*3090*/  UMOV UR15, 0x40000040 ;  /* 0x40000040000f7882 */ /* 0x000fe20000000000 */
[----:B------:R-:W-:Y:S01]  /*30a0*/  UMOV UR13, 0x40000040 ;  /* 0x40000040000d7882 */ /* 0x000fe20000000000 */
[----:B------:R-:W-:Y:S01]  /*30b0*/  IMAD.MOV.U32 R23, RZ, RZ, RZ ;  /* 0x000000ffff177224 */ /* 0x000fe200078e00ff */
[----:B------:R-:W-:Y:S01]  /*30c0*/  UMOV UR19, 0x40000040 ;  /* 0x4000004000137882 */ /* 0x000fe20000000000 */
[----:B------:R-:W-:-:S03]  /*30d0*/  VIADD R7, R7, 0x1 ;  /* 0x0000000107077836 */ /* 0x000fc60000000000 */
[----:B------:R-:W-:-:S05]  /*30e0*/  @!P0 IMAD.MOV R15, RZ, RZ, -R14 ;  /* 0x000000ffff0f8224 */ /* 0x000fca00078e0a0e */
[----:B------:R-:W-:-:S04]  /*30f0*/  IADD3 R16, -R16, R15, R15 ;  /* 0x0000000f10107210 */ /* 0x000fc80007ffe10f */
[----:B------:R-:W-:-:S05]  /*3100*/  VIMNMX R16, R16, -0x20, !PT ;  /* 0xffffffe010107848 */ /* 0x000fca0007fe0100 */
[----:B------:R-:W-:-:S05]  /*3110*/  VIADD R13, R16, 0x20 ;  /* 0x00000020100d7836 */ /* 0x000fca0000000000 */
[----:B------:R-:W-:-:S04]  /*3120*/  SHF.R.U32.HI R13, RZ, R13, R22 ;  /* 0x0000000dff0d7219 */ /* 0x000fc80000011616 */
[----:B------:R-:W-:-:S04]  /*3130*/  LOP3.LUT R14, R13, 0x1, RZ, 0xc0, !PT ;  /* 0x000000010d0e7812 */ /* 0x000fc800078ec0ff */
[----:B------:R-:W-:Y:S02]  /*3140*/  ISETP.NE.U32.AND P0, PT, R14, 0x1, PT ;  /* 0x000000010e00780c */ /* 0x000fe40003f05070 */
[----:B------:R-:W-:Y:S01]  /*3150*/  VIMNMX R14, R6, R3, PT ;  /* 0x00000003060e7248 */ /* 0x000fe20003fe0100 */
[----:B------:R-:W-:Y:S01]  /*3160*/  VIADD R3, R3, 0x40 ;  /* 0x0000004003037836 */ /* 0x000fe20000000000 */
[----:B------:R-:W-:Y:S01]  /*3170*/  R2P PR, R13, 0x7e ;  /* 0x0000007e0d007804 */ /* 0x000fe20000000000 */
        /* <DEDUP_REMOVED lines=29> */
[----:B------:R-:W-:Y:S01]  /*3350*/  UMOV UR13, 0x40000040 ;  /* 0x40000040000d7882 */ /* 0x000fe20000000000 */
[----:B------:R-:W-:Y:S02]  /*3360*/  ULOP3.LUT UR17, UR11, 0x2000000, URZ, 0xfc, !UPT ;  /* 0x020000000b117892 */ /* 0x000fe4000f8efc3f */
[----:B------:R-:W-:Y:S02]  /*3370*/  ULEA UR11, UR4, UR8, 0xa ;  /* 0x00000008040b7291 */ /* 0x000fe4000f8e503f */
[----:B------:R-:W-:-:S02]  /*3380*/  ULEA UR17, UR4, UR17, 0xa ;  /* 0x0000001104117291 */ /* 0x000fc4000f8e503f */
[----:B------:R-:W-:Y:S03]  /*3390*/  HGMMA.64x64x16.F32 R152, gdesc[UR12], R152, gsb0 ;  /* 0x00e000000c9879f0 */ /* 0x000fe60008000898 */
[----:B------:R-:W-:Y:S01]  /*33a0*/  UMOV UR12, UR11 ;  /* 0x0000000b000c7c82 */ /* 0x000fe20008000000 */
[----:B------:R-:W-:Y:S01]  /*33b0*/  UMOV UR13, 0x40000040 ;  /* 0x40000040000d7882 */ /* 0x000fe20000000000 */
[----:B------:R-:W-:Y:S02]  /*33c0*/  WARPGROUP.DEPBAR.LE gsb0, 0x1 ;  /* 0x00008000000079c5 */ /* 0x000fe40000010100 */
[----:B------:R-:W-:Y:S01]  /*33d0*/  FSEL R15, R184, -INF , !P0 ;  /* 0xff800000b80f7808 */ /* 0x000fe20004000000 */
[----:B------:R-:W1:Y:S01]  /*33e0*/  LDS R218, [R17+0x280] ;  /* 0x0002800011da7984 */ /* 0x000e620000000800 */
[----:B------:R-:W-:Y:S01]  /*33f0*/  FSEL R185, R185, -INF , P1 ;  /* 0xff800000b9b97808 */ /* 0x000fe20000800000 */
[----:B------:R-:W-:Y:S01]  /*3400*/  UMOV UR14, UR17 ;  /* 0x00000011000e7c82 */ /* 0x000fe20008000000 */
[----:B------:R-:W-:Y:S01]  /*3410*/  FSEL R189, R189, -INF , P3 ;  /* 0xff800000bdbd7808 */ /* 0x000fe20001800000 */
[----:B------:R-:W-:Y:S01]  /*3420*/  FFMA R184, R15, UR21, -R12 ;  /* 0x000000150fb87c23 */ /* 0x000fe2000800080c */
[----:B------:R-:W-:Y:S01]  /*3430*/  SHF.R.S32.HI R15, RZ, 0x1f, R14 ;  /* 0x0000001fff0f7819 */ /* 0x000fe2000001140e */
[--C-:B------:R-:W-:Y:S01]  /*3440*/  FFMA R185, R185, UR21, -R12.reuse ;  /* 0x00000015b9b97c23 */ /* 0x100fe2000800080c */
[----:B------:R-:W-:Y:S01]  /*3450*/  FSEL R193, R193, -INF , P5 ;  /* 0xff800000c1c17808 */ /* 0x000fe20002800000 */
[--C-:B------:R-:W-:Y:S01]  /*3460*/  FFMA R189, R189, UR21, -R12.reuse ;  /* 0x00000015bdbd7c23 */ /* 0x100fe2000800080c */
[----:B------:R-:W-:Y:S01]  /*3470*/  LEA.HI R16, R15, R14, RZ, 0x3 ;  /* 0x0000000e0f107211 */ /* 0x000fe200078f18ff */
[----:B------:R-:W-:Y:S01]  /*3480*/  MUFU.EX2 R184, R184 ;  /* 0x000000b800b87308 */ /* 0x000fe20000000800 */
[----:B------:R-:W-:Y:S01]  /*3490*/  FSEL R15, R188, -INF , P2 ;  /* 0xff800000bc0f7808 */ /* 0x000fe20001000000 */
[----:B------:R-:W-:Y:S01]  /*34a0*/  FFMA R193, R193, UR21, -R12 ;  /* 0x00000015c1c17c23 */ /* 0x000fe2000800080c */
[----:B------:R-:W-:Y:S01]  /*34b0*/  LOP3.LUT R19, R16, 0xfffffff8, RZ, 0xc0, !PT ;  /* 0xfffffff810137812 */ /* 0x000fe200078ec0ff */
[----:B------:R2:W3:Y:S01]  /*34c0*/  LDS R219, [R17+0x2a0] ;  /* 0x0002a00011db7984 */ /* 0x0004e20000000800 */
[----:B------:R-:W-:Y:S01]  /*34d0*/  SHF.R.S32.HI R16, RZ, 0x3, R16 ;  /* 0x00000003ff107819 */ /* 0x000fe20000011410 */
[----:B------:R-:W-:Y:S01]  /*34e0*/  FFMA R188, R15, UR21, -R12 ;  /* 0x000000150fbc7c23 */ /* 0x000fe2000800080c */
[----:B------:R-:W-:Y:S01]  /*34f0*/  ISETP.NE.AND P0, PT, R14, R19, PT ;  /* 0x000000130e00720c */ /* 0x000fe20003f05270 */
[----:B------:R-:W-:Y:S01]  /*3500*/  MUFU.EX2 R185, R185 ;  /* 0x000000b900b97308 */ /* 0x000fe20000000800 */
[----:B------:R-:W-:Y:S01]  /*3510*/  IADD3 R18, -R16, 0x1, RZ ;  /* 0x0000000110127810 */ /* 0x000fe20007ffe1ff */
[----:B------:R-:W-:Y:S01]  /*3520*/  UMOV UR15, 0x40000040 ;  /* 0x40000040000f7882 */ /* 0x000fe20000000000 */
[----:B------:R-:W-:-:S02]  /*3530*/  ISETP.LT.AND P0, PT, R14, RZ, P0 ;  /* 0x000000ff0e00720c */ /* 0x000fc40000701270 */
[----:B------:R-:W-:Y:S02]  /*3540*/  VIADDMNMX R19, R14, -R19, 0x2, PT ;  /* 0x000000020e137446 */ /* 0x000fe40003800913 */
[----:B------:R-:W-:Y:S01]  /*3550*/  FSEL R15, R192, -INF , P4 ;  /* 0xff800000c00f7808 */ /* 0x000fe20002000000 */
[----:B------:R-:W-:Y:S04]  /*3560*/  MUFU.EX2 R188, R188 ;  /* 0x000000bc00bc7308 */ /* 0x000fe80000000800 */
[----:B------:R-:W-:Y:S01]  /*3570*/  FFMA R192, R15, UR21, -R12 ;  /* 0x000000150fc07c23 */ /* 0x000fe2000800080c */
[----:B------:R-:W-:-:S03]  /*3580*/  FSEL R15, R196, -INF , P6 ;  /* 0xff800000c40f7808 */ /* 0x000fc60003000000 */
[----:B------:R-:W-:Y:S01]  /*3590*/  @!P0 IMAD.MOV R18, RZ, RZ, -R16 ;  /* 0x000000ffff128224 */ /* 0x000fe200078e0a10 */
[----:B------:R-:W-:Y:S01]  /*35a0*/  LOP3.LUT P0, RZ, R13, 0x80, RZ, 0xc0, !PT ;  /* 0x000000800dff7812 */ /* 0x000fe2000780c0ff */
[----:B------:R-:W-:Y:S01]  /*35b0*/  FFMA R196, R15, UR21, -R12 ;  /* 0x000000150fc47c23 */ /* 0x000fe2000800080c */
[----:B------:R-:W-:Y:S02]  /*35c0*/  MUFU.EX2 R189, R189 ;  /* 0x000000bd00bd7308 */ /* 0x000fe40000000800 */
[----:B------:R-:W-:Y:S02]  /*35d0*/  IADD3 R19, -R19, R18, R18 ;  /* 0x0000001213137210 */ /* 0x000fe40007ffe112 */
[----:B------:R-:W-:Y:S02]  /*35e0*/  FSEL R197, R197, -INF , P0 ;  /* 0xff800000c5c57808 */ /* 0x000fe40000000000 */
[----:B------:R-:W-:Y:S02]  /*35f0*/  VIMNMX R19, R19, -0x20, !PT ;  /* 0xffffffe013137848 */ /* 0x000fe40007fe0100 */
[----:B------:R-:W-:Y:S01]  /*3600*/  LOP3.LUT P0, RZ, R13, 0x8000, RZ, 0xc0, !PT ;  /* 0x000080000dff7812 */ /* 0x000fe2000780c0ff */
[----:B------:R-:W-:Y:S01]  /*3610*/  FFMA R197, R197, UR21, -R12 ;  /* 0x00000015c5c57c23 */ /* 0x000fe2000800080c */
[----:B------:R-:W-:Y:S01]  /*3620*/  MUFU.EX2 R192, R192 ;  /* 0x000000c000c07308 */ /* 0x000fe20000000800 */
[----:B------:R-:W-:Y:S01]  /*3630*/  VIADD R14, R19, 0x20 ;  /* 0x00000020130e7836 */ /* 0x000fe20000000000 */
[----:B------:R-:W-:-:S04]  /*3640*/  FSEL R213, R213, -INF , P0 ;  /* 0xff800000d5d57808 */ /* 0x000fc80000000000 */
[----:B------:R-:W-:Y:S01]  /*3650*/  SHF.R.U32.HI R14, RZ, R14, R22 ;  /* 0x0000000eff0e7219 */ /* 0x000fe20000011616 */
[----:B------:R-:W-:Y:S01]  /*3660*/  FFMA R213, R213, UR21, -R12 ;  /* 0x00000015d5d57c23 */ /* 0x000fe2000800080c */
[----:B------:R-:W-:Y:S01]  /*3670*/  IMAD.U32 R22, RZ, RZ, UR4 ;  /* 0x00000004ff167e24 */ /* 0x000fe2000f8e00ff */
[----:B------:R-:W4:Y:S01]  /*3680*/  MUFU.EX2 R193, R193 ;  /* 0x000000c100c17308 */ /* 0x000f220000000800 */
[C---:B------:R-:W-:Y:S02]  /*3690*/  LOP3.LUT R15, R14.reuse, 0x1, RZ, 0xc0, !PT ;  /* 0x000000010e0f7812 */ /* 0x040fe400078ec0ff */
[----:B------:R-:W-:Y:S01]  /*36a0*/  LOP3.LUT P1, RZ, R14, 0x8000, RZ, 0xc0, !PT ;  /* 0x000080000eff7812 */ /* 0x000fe2000782c0ff */
[C---:B------:R-:W-:Y:S01]  /*36b0*/  IMAD R220, R22.reuse, 0x4000, R5 ;  /* 0x0000400016dc7824 */ /* 0x040fe200078e0205 */
[----:B------:R-:W-:Y:S01]  /*36c0*/  ISETP.NE.U32.AND P0, PT, R15, 0x1, PT ;  /* 0x000000010f00780c */ /* 0x000fe20003f05070 */
[----:B------:R-:W-:Y:S01]  /*36d0*/  IMAD R22, R22, 0x4000, R4 ;  /* 0x0000400016167824 */ /* 0x000fe200078e0204 */
[----:B------:R-:W-:Y:S01]  /*36e0*/  FSEL R215, R215, -INF , P1 ;  /* 0xff800000d7d77808 */ /* 0x000fe20000800000 */
[----:B------:R-:W-:Y:S01]  /*36f0*/  MUFU.EX2 R196, R196 ;  /* 0x000000c400c47308 */ /* 0x000fe20000000800 */
[----:B------:R-:W-:-:S02]  /*3700*/  FSEL R15, R186, -INF , !P0 ;  /* 0xff800000ba0f7808 */ /* 0x000fc40004000000 */
[----:B------:R-:W-:Y:S01]  /*3710*/  LOP3.LUT P0, RZ, R14, 0x80, RZ, 0xc0, !PT ;  /* 0x000000800eff7812 */ /* 0x000fe2000780c0ff */
[--C-:B------:R-:W-:Y:S01]  /*3720*/  FFMA R215, R215, UR21, -R216.reuse ;  /* 0x00000015d7d77c23 */ /* 0x100fe200080008d8 */
[----:B------:R-:W-:Y:S01]  /*3730*/  MOV R222, R220 ;  /* 0x000000dc00de7202 */ /* 0x000fe20000000f00 */
[--C-:B------:R-:W-:Y:S01]  /*3740*/  FFMA R15, R15, UR21, -R216.reuse ;  /* 0x000000150f0f7c23 */ /* 0x100fe200080008d8 */
[----:B------:R-:W-:Y:S01]  /*3750*/  FSEL R199, R199, -INF , P0 ;  /* 0xff800000c7c77808 */ /* 0x000fe20000000000 */
[----:B------:R-:W5:Y:S01]  /*3760*/  MUFU.EX2 R197, R197 ;  /* 0x000000c500c57308 */ /* 0x000f620000000800 */
[----:B------:R-:W-:Y:S02]  /*3770*/  R2P PR, R13.B1, 0x7f ;  /* 0x0000007f0d007804 */ /* 0x000fe40000001000 */
[----:B----4-:R-:W-:Y:S01]  /*3780*/  F2FP.F16.F32.PACK_AB R16, R193, R192 ;  /* 0x000000c0c110723e */ /* 0x010fe200000000ff */
[----:B------:R-:W-:Y:S01]  /*3790*/  FFMA R199, R199, UR21, -R216 ;  /* 0x00000015c7c77c23 */ /* 0x000fe200080008d8 */
[----:B------:R-:W-:-:S02]  /*37a0*/  MOV R23, R22 ;  /* 0x0000001600177202 */ /* 0x000fc40000000f00 */
[----:B------:R-:W-:Y:S01]  /*37b0*/  FSEL R13, R200, -INF , P0 ;  /* 0xff800000c80d7808 */ /* 0x000fe20000000000 */
[----:B------:R-:W-:Y:S01]  /*37c0*/  MUFU.EX2 R186, R15 ;  /* 0x0000000f00ba7308 */ /* 0x000fe20000000800 */
[----:B------:R-:W-:Y:S02]  /*37d0*/  FSEL R201, R201, -INF , P1 ;  /* 0xff800000c9c97808 */ /* 0x000fe40000800000 */
[----:B------:R-:W-:Y:S01]  /*37e0*/  FSEL R205, R205, -INF , P3 ;  /* 0xff800000cdcd7808 */ /* 0x000fe20001800000 */
[--C-:B------:R-:W-:Y:S01]  /*37f0*/  FFMA R200, R13, UR21, -R12.reuse ;  /* 0x000000150dc87c23 */ /* 0x100fe2000800080c */
[----:B------:R-:W-:Y:S01]  /*3800*/  FSEL R13, R204, -INF , P2 ;  /* 0xff800000cc0d7808 */ /* 0x000fe20001000000 */
[--C-:B------:R-:W-:Y:S01]  /*3810*/  FFMA R201, R201, UR21, -R12.reuse ;  /* 0x00000015c9c97c23 */ /* 0x100fe2000800080c */
[----:B------:R-:W-:Y:S01]  /*3820*/  FSEL R209, R209, -INF , P5 ;  /* 0xff800000d1d17808 */ /* 0x000fe20002800000 */
[--C-:B------:R-:W-:Y:S01]  /*3830*/  FFMA R205, R205, UR21, -R12.reuse ;  /* 0x00000015cdcd7c23 */ /* 0x100fe2000800080c */
[----:B------:R-:W-:Y:S01]  /*3840*/  MUFU.EX2 R199, R199 ;  /* 0x000000c700c77308 */ /* 0x000fe20000000800 */
[--C-:B------:R-:W-:Y:S01]  /*3850*/  FFMA R204, R13, UR21, -R12.reuse ;  /* 0x000000150dcc7c23 */ /* 0x100fe2000800080c */
[----:B------:R-:W-:Y:S01]  /*3860*/  FSEL R13, R208, -INF , P4 ;  /* 0xff800000d00d7808 */ /* 0x000fe20002000000 */
[----:B------:R-:W-:Y:S01]  /*3870*/  FFMA R209, R209, UR21, -R12 ;  /* 0x00000015d1d17c23 */ /* 0x000fe2000800080c */
[----:B-----5:R-:W-:-:S03]  /*3880*/  F2FP.F16.F32.PACK_AB R18, R197, R196 ;  /* 0x000000c4c512723e */ /* 0x020fc600000000ff */
[----:B------:R-:W-:Y:S01]  /*3890*/  FFMA R208, R13, UR21, -R12 ;  /* 0x000000150dd07c23 */ /* 0x000fe2000800080c */
[----:B------:R-:W-:Y:S01]  /*38a0*/  FSEL R13, R212, -INF , P6 ;  /* 0xff800000d40d7808 */ /* 0x000fe20003000000 */
[----:B------:R-:W-:Y:S01]  /*38b0*/  MUFU.EX2 R200, R200 ;  /* 0x000000c800c87308 */ /* 0x000fe20000000800 */
[----:B------:R-:W-:-:S03]  /*38c0*/  R2P PR, R14, 0x7e ;  /* 0x0000007e0e007804 */ /* 0x000fc60000000000 */
[----:B------:R-:W-:Y:S02]  /*38d0*/  FFMA R12, R13, UR21, -R12 ;  /* 0x000000150d0c7c23 */ /* 0x000fe4000800080c */
[----:B------:R-:W-:Y:S02]  /*38e0*/  FSEL R13, R190, -INF , P2 ;  /* 0xff800000be0d7808 */ /* 0x000fe40001000000 */
[----:B------:R-:W-:Y:S01]  /*38f0*/  FSEL R187, R187, -INF , P1 ;  /* 0xff800000bbbb7808 */ /* 0x000fe20000800000 */
[----:B------:R4:W-:Y:S01]  /*3900*/  MUFU.EX2 R212, R12 ;  /* 0x0000000c00d47308 */ /* 0x0009e20000000800 */
[----:B------:R-:W-:Y:S01]  /*3910*/  FSEL R191, R191, -INF , P3 ;  /* 0xff800000bfbf7808 */ /* 0x000fe20001800000 */
[--C-:B------:R-:W-:Y:S01]  /*3920*/  FFMA R190, R13, UR21, -R216.reuse ;  /* 0x000000150dbe7c23 */ /* 0x100fe200080008d8 */
[----:B------:R-:W-:Y:S01]  /*3930*/  FSEL R13, R194, -INF , P4 ;  /* 0xff800000c20d7808 */ /* 0x000fe20002000000 */
[--C-:B------:R-:W-:Y:S01]  /*3940*/  FFMA R187, R187, UR21, -R216.reuse ;  /* 0x00000015bbbb7c23 */ /* 0x100fe200080008d8 */
[----:B------:R-:W-:Y:S01]  /*3950*/  FSEL R195, R195, -INF , P5 ;  /* 0xff800000c3c37808 */ /* 0x000fe20002800000 */
[----:B------:R-:W-:-:S02]  /*3960*/  FFMA R191, R191, UR21, -R216 ;  /* 0x00000015bfbf7c23 */ /* 0x000fc400080008d8 */
[--C-:B------:R-:W-:Y:S01]  /*3970*/  FFMA R194, R13, UR21, -R216.reuse ;  /* 0x000000150dc27c23 */ /* 0x100fe200080008d8 */
[----:B------:R-:W-:Y:S01]  /*3980*/  FSEL R13, R198, -INF , P6 ;  /* 0xff800000c60d7808 */ /* 0x000fe20003000000 */
[----:B----4-:R-:W-:Y:S01]  /*3990*/  IMAD.IADD R12, R220, 0x1, R217 ;  /* 0x00000001dc0c7824 */ /* 0x010fe200078e02d9 */
[----:B------:R-:W-:Y:S01]  /*39a0*/  R2P PR, R14.B1, 0x7f ;  /* 0x0000007f0e007804 */ /* 0x000fe20000001000 */
[----:B------:R-:W4:Y:S01]  /*39b0*/  MUFU.EX2 R187, R187 ;  /* 0x000000bb00bb7308 */ /* 0x000f220000000800 */
[--C-:B------:R-:W-:Y:S01]  /*39c0*/  FFMA R195, R195, UR21, -R216.reuse ;  /* 0x00000015c3c37c23 */ /* 0x100fe200080008d8 */
[--C-:B------:R-:W-:Y:S01]  /*39d0*/  FFMA R198, R13, UR21, -R216.reuse ;  /* 0x000000150dc67c23 */ /* 0x100fe200080008d8 */
[----:B------:R-:W-:Y:S01]  /*39e0*/  F2FP.F16.F32.PACK_AB R14, R189, R188 ;  /* 0x000000bcbd0e723e */ /* 0x000fe200000000ff */
[----:B------:R-:W-:Y:S01]  /*39f0*/  IMAD.IADD R220, R220, 0x1, R223 ;  /* 0x00000001dcdc7824 */ /* 0x000fe200078e02df */
[----:B------:R-:W-:Y:S02]  /*3a00*/  FSEL R13, R202, -INF , P0 ;  /* 0xff800000ca0d7808 */ /* 0x000fe40000000000 */
[----:B------:R-:W-:Y:S01]  /*3a10*/  FSEL R203, R203, -INF , P1 ;  /* 0xff800000cbcb7808 */ /* 0x000fe20000800000 */
[----:B------:R-:W-:Y:S01]  /*3a20*/  MUFU.EX2 R190, R190 ;  /* 0x000000be00be7308 */ /* 0x000fe20000000800 */
[----:B------:R-:W-:Y:S01]  /*3a30*/  FSEL R207, R207, -INF , P3 ;  /* 0xff800000cfcf7808 */ /* 0x000fe20001800000 */
[--C-:B------:R-:W-:Y:S01]  /*3a40*/  FFMA R202, R13, UR21, -R216.reuse ;  /* 0x000000150dca7c23 */ /* 0x100fe200080008d8 */
[----:B------:R-:W-:Y:S01]  /*3a50*/  FSEL R13, R206, -INF , P2 ;  /* 0xff800000ce0d7808 */ /* 0x000fe20001000000 */
[--C-:B------:R-:W-:Y:S01]  /*3a60*/  FFMA R203, R203, UR21, -R216.reuse ;  /* 0x00000015cbcb7c23 */ /* 0x100fe200080008d8 */
[----:B------:R-:W-:Y:S01]  /*3a70*/  FSEL R211, R211, -INF , P5 ;  /* 0xff800000d3d37808 */ /* 0x000fe20002800000 */
[--C-:B------:R-:W-:Y:S01]  /*3a80*/  FFMA R207, R207, UR21, -R216.reuse ;  /* 0x00000015cfcf7c23 */ /* 0x100fe200080008d8 */
[----:B------:R-:W-:Y:S01]  /*3a90*/  FSEL R221, R214, -INF , P6 ;  /* 0xff800000d6dd7808 */ /* 0x000fe20003000000 */
[--C-:B------:R-:W-:Y:S01]  /*3aa0*/  FFMA R206, R13, UR21, -R216.reuse ;  /* 0x000000150dce7c23 */ /* 0x100fe200080008d8 */
[----:B------:R-:W-:Y:S01]  /*3ab0*/  IMAD.MOV.U32 R13, RZ, RZ, RZ ;  /* 0x000000ffff0d7224 */ /* 0x000fe200078e00ff */
[----:B------:R-:W5:Y:S01]  /*3ac0*/  MUFU.EX2 R191, R191 ;  /* 0x000000bf00bf7308 */ /* 0x000f620000000800 */
[--C-:B------:R-:W-:Y:S01]  /*3ad0*/  FFMA R211, R211, UR21, -R216.reuse ;  /* 0x00000015d3d37c23 */ /* 0x100fe200080008d8 */
[----:B------:R-:W-:Y:S01]  /*3ae0*/  FFMA R214, R221, UR21, -R216 ;  /* 0x00000015ddd67c23 */ /* 0x000fe200080008d8 */
[----:B------:R-:W-:Y:S01]  /*3af0*/  IMAD.MOV.U32 R221, RZ, RZ, RZ ;  /* 0x000000ffffdd7224 */ /* 0x000fe200078e00ff */
[----:B------:R-:W-:-:S02]  /*3b00*/  MOV R224, R12 ;  /* 0x0000000c00e07202 */ /* 0x000fc40000000f00 */
[----:B------:R-:W-:Y:S02]  /*3b10*/  FSEL R13, R210, -INF , P4 ;  /* 0xff800000d20d7808 */ /* 0x000fe40002000000 */
[----:B------:R-:W-:Y:S01]  /*3b20*/  MUFU.EX2 R194, R194 ;  /* 0x000000c200c27308 */ /* 0x000fe20000000800 */
[----:B------:R-:W-:Y:S02]  /*3b30*/  F2FP.F16.F32.PACK_AB R12, R185, R184 ;  /* 0x000000b8b90c723e */ /* 0x000fe400000000ff */
[----:B------:R-:W-:Y:S01]  /*3b40*/  FFMA R210, R13, UR21, -R216 ;  /* 0x000000150dd27c23 */ /* 0x000fe200080008d8 */
[----:B----4-:R-:W-:Y:S01]  /*3b50*/  F2FP.F16.F32.PACK_AB R13, R187, R186 ;  /* 0x000000babb0d723e */ /* 0x010fe200000000ff */
[----:B------:R-:W-:Y:S01]  /*3b60*/  IMAD.IADD R216, R223, 0x1, R22 ;  /* 0x00000001dfd87824 */ /* 0x000fe200078e0216 */
[----:B------:R-:W-:Y:S01]  /*3b70*/  MOV R225, R220 ;  /* 0x000000dc00e17202 */ /* 0x000fe20000000f00 */
[----:B------:R-:W-:Y:S01]  /*3b80*/  IMAD.MOV.U32 R223, RZ, RZ, RZ ;  /* 0x000000ffffdf7224 */ /* 0x000fe200078e00ff */
[----:B------:R-:W2:Y:S01]  /*3b90*/  MUFU.EX2 R195, R195 ;  /* 0x000000c300c37308 */ /* 0x000ea20000000800 */
[----:B-----5:R-:W-:Y:S01]  /*3ba0*/  F2FP.F16.F32.PACK_AB R15, R191, R190 ;  /* 0x000000bebf0f723e */ /* 0x020fe200000000ff */
[----:B------:R-:W-:-:S02]  /*3bb0*/  IMAD.IADD R220, R217, 0x1, R220 ;  /* 0x00000001d9dc7824 */ /* 0x000fc400078e02dc */
[----:B------:R-:W-:Y:S02]  /*3bc0*/  IMAD.MOV.U32 R221, RZ, RZ, RZ ;  /* 0x000000ffffdd7224 */ /* 0x000fe400078e00ff */
[----:B------:R4:W-:Y:S02]  /*3bd0*/  STSM.16.M88.4 [R222], R12 ;  /* 0x0000000cde007844 */ /* 0x0009e40000000200 */
[----:B------:R-:W5:Y:S08]  /*3be0*/  MUFU.EX2 R198, R198 ;  /* 0x000000c600c67308 */ /* 0x000f700000000800 */
[----:B------:R-:W1:Y:S01]  /*3bf0*/  MUFU.EX2 R201, R201 ;  /* 0x000000c900c97308 */ /* 0x000e620000000800 */
[----:B--2---:R-:W-:Y:S01]  /*3c00*/  F2FP.F16.F32.PACK_AB R17, R195, R194 ;  /* 0x000000c2c311723e */ /* 0x004fe200000000ff */
[----:B----4-:R-:W-:-:S06]  /*3c10*/  IMAD.IADD R222, R217, 0x1, R22 ;  /* 0x00000001d9de7824 */ /* 0x010fcc00078e0216 */
[----:B------:R-:W-:Y:S01]  /*3c20*/  MUFU.EX2 R204, R204 ;  /* 0x000000cc00cc7308 */ /* 0x000fe20000000800 */
[----:B-----5:R-:W-:Y:S02]  /*3c30*/  F2FP.F16.F32.PACK_AB R19, R199, R198 ;  /* 0x000000c6c713723e */ /* 0x020fe400000000ff */
[----:B------:R-:W-:Y:S02]  /*3c40*/  MOV R222, R222 ;  /* 0x000000de00de7202 */ /* 0x000fe40000000f00 */
[----:B------:R-:W-:Y:S01]  /*3c50*/  MOV R223, R220 ;  /* 0x000000dc00df7202 */ /* 0x000fe20000000f00 */
[----:B------:R2:W-:Y:S01]  /*3c60*/  STSM.16.M88.4 [R224], R16 ;  /* 0x00000010e0007844 */ /* 0x0005e20000000200 */
[----:B------:R-:W-:Y:S01]  /*3c70*/  IMAD.IADD R220, R217, 0x1, R216 ;  /* 0x00000001d9dc7824 */ /* 0x000fe200078e02d8 */
[----:B------:R-:W4:Y:S01]  /*3c80*/  MUFU.EX2 R205, R205 ;  /* 0x000000cd00cd7308 */ /* 0x000f220000000800 */
[----:B-1----:R-:W-:Y:S01]  /*3c90*/  F2FP.F16.F32.PACK_AB R12, R201, R200 ;  /* 0x000000c8c90c723e */ /* 0x002fe200000000ff */
[----:B------:R-:W-:-:S02]  /*3ca0*/  IMAD.MOV.U32 R217, RZ, RZ, RZ ;  /* 0x000000ffffd97224 */ /* 0x000fc400078e00ff */
[----:B------:R-:W-:-:S03]  /*3cb0*/  IMAD.MOV.U32 R221, RZ, RZ, RZ ;  /* 0x000000ffffdd7224 */ /* 0x000fc600078e00ff */
[----:B------:R-:W-:Y:S01]  /*3cc0*/  MOV R216, R216 ;  /* 0x000000d800d87202 */ /* 0x000fe20000000f00 */
[----:B------:R-:W-:Y:S01]  /*3cd0*/  MUFU.EX2 R202, R202 ;  /* 0x000000ca00ca7308 */ /* 0x000fe20000000800 */
[----:B------:R-:W-:-:S07]  /*3ce0*/  MOV R22, R220 ;  /* 0x000000dc00167202 */ /* 0x000fce0000000f00 */
[----:B------:R-:W1:Y:S01]  /*3cf0*/  MUFU.EX2 R203, R203 ;  /* 0x000000cb00cb7308 */ /* 0x000e620000000800 */
[----:B----4-:R-:W-:-:S07]  /*3d00*/  F2FP.F16.F32.PACK_AB R14, R205, R204 ;  /* 0x000000cccd0e723e */ /* 0x010fce00000000ff */
[----:B------:R-:W-:Y:S08]  /*3d10*/  MUFU.EX2 R206, R206 ;  /* 0x000000ce00ce7308 */ /* 0x000ff00000000800 */
[----:B------:R-:W4:Y:S01]  /*3d20*/  MUFU.EX2 R207, R207 ;  /* 0x000000cf00cf7308 */ /* 0x000f220000000800 */
[----:B-1----:R-:W-:-:S07]  /*3d30*/  F2FP.F16.F32.PACK_AB R13, R203, R202 ;  /* 0x000000cacb0d723e */ /* 0x002fce00000000ff */
[----:B------:R-:W2:Y:S08]  /*3d40*/  MUFU.EX2 R213, R213 ;  /* 0x000000d500d57308 */ /* 0x000eb00000000800 */
[----:B------:R-:W-:Y:S01]  /*3d50*/  MUFU.EX2 R215, R215 ;  /* 0x000000d700d77308 */ /* 0x000fe20000000800 */
[----:B----4-:R-:W-:-:S05]  /*3d60*/  F2FP.F16.F32.PACK_AB R15, R207, R206 ;  /* 0x000000cecf0f723e */ /* 0x010fca00000000ff */
[----:B------:R1:W-:Y:S02]  /*3d70*/  STSM.16.M88.4 [R225], R12 ;  /* 0x0000000ce1007844 */ /* 0x0003e40000000200 */
[----:B------:R-:W-:Y:S01]  /*3d80*/  MUFU.EX2 R208, R208 ;  /* 0x000000d000d07308 */ /* 0x000fe20000000800 */
[----:B--2---:R-:W-:-:S07]  /*3d90*/  F2FP.F16.F32.PACK_AB R18, R213, R212 ;  /* 0x000000d4d512723e */ /* 0x004fce00000000ff */
[----:B------:R-:W2:Y:S08]  /*3da0*/  MUFU.EX2 R209, R209 ;  /* 0x000000d100d17308 */ /* 0x000eb00000000800 */
[----:B------:R-:W-:Y:S08]  /*3db0*/  MUFU.EX2 R210, R210 ;  /* 0x000000d200d27308 */ /* 0x000ff00000000800 */
[----:B------:R-:W4:Y:S01]  /*3dc0*/  MUFU.EX2 R211, R211 ;  /* 0x000000d300d37308 */ /* 0x000f220000000800 */
[----:B--2---:R-:W-:-:S07]  /*3dd0*/  F2FP.F16.F32.PACK_AB R16, R209, R208 ;  /* 0x000000d0d110723e */ /* 0x004fce00000000ff */
[----:B------:R-:W2:Y:S01]  /*3de0*/  MUFU.EX2 R214, R214 ;  /* 0x000000d600d67308 */ /* 0x000ea20000000800 */
[----:B----4-:R-:W-:Y:S02]  /*3df0*/  F2FP.F16.F32.PACK_AB R17, R211, R210 ;  /* 0x000000d2d311723e */ /* 0x010fe400000000ff */
[----:B--2---:R-:W-:-:S05]  /*3e00*/  F2FP.F16.F32.PACK_AB R19, R215, R214 ;  /* 0x000000d6d713723e */ /* 0x004fca00000000ff */
[----:B------:R2:W-:Y:S01]  /*3e10*/  STSM.16.M88.4 [R223], R16 ;  /* 0x00000010df007844 */ /* 0x0005e20000000200 */
[----:B------:R-:W-:Y:S02]  /*3e20*/  WARPGROUP.DEPBAR.LE gsb0, 0x0 ;  /* 0x00008000000079c5 */ /* 0x000fe40000010000 */
[--C-:B-1----:R-:W-:Y:S01]  /*3e30*/  FADD R13, R152, -R218.reuse ;  /* 0x800000da980d7221 */ /* 0x102fe20000000000 */
[----:B------:R1:W-:Y:S06]  /*3e40*/  MEMBAR.ALL.CTA ;  /* 0x0000000000007992 */ /* 0x0003ec0000008000 */
[----:B-1----:R-:W1:Y:S01]  /*3e50*/  FENCE.VIEW.ASYNC.S ;  /* 0x00000000000073c6 */ /* 0x002e620000000000 */
[--C-:B------:R-:W-:Y:S01]  /*3e60*/  FADD R12, R153, -R218.reuse ;  /* 0x800000da990c7221 */ /* 0x100fe20000000000 */
[--C-:B------:R-:W-:Y:S01]  /*3e70*/  FADD R15, R156, -R218.reuse ;  /* 0x800000da9c0f7221 */ /* 0x100fe20000000000 */
[--C-:B------:R-:W-:Y:S01]  /*3e80*/  FADD R14, R157, -R218.reuse ;  /* 0x800000da9d0e7221 */ /* 0x100fe20000000000 */
[--C-:B------:R-:W-:Y:S01]  /*3e90*/  FADD R152, R161, -R218.reuse ;  /* 0x800000daa1987221 */ /* 0x100fe20000000000 */
[--C-:B------:R-:W-:Y:S01]  /*3ea0*/  FADD R157, R164, -R218.reuse ;  /* 0x800000daa49d7221 */ /* 0x100fe20000000000 */
[--C-:B------:R-:W-:Y:S01]  /*3eb0*/  FADD R153, R160, -R218.reuse ;  /* 0x800000daa0997221 */ /* 0x100fe20000000000 */
[--C-:B------:R-:W-:Y:S01]  /*3ec0*/  FADD R156, R165, -R218.reuse ;  /* 0x800000daa59c7221 */ /* 0x100fe20000000000 */
[--C-:B------:R-:W-:Y:S01]  /*3ed0*/  FADD R161, R168, -R218.reuse ;  /* 0x800000daa8a17221 */ /* 0x100fe20000000000 */
[--C-:B---3--:R-:W-:Y:S01]  /*3ee0*/  FADD R164, R167, -R219.reuse ;  /* 0x800000dba7a47221 */ /* 0x108fe20000000000 */
[--C-:B------:R-:W-:Y:S01]  /*3ef0*/  FADD R160, R177, -R218.reuse ;  /* 0x800000dab1a07221 */ /* 0x100fe20000000000 */
[--C-:B------:R-:W-:Y:S01]  /*3f00*/  FADD R165, R180, -R218.reuse ;  /* 0x800000dab4a57221 */ /* 0x100fe20000000000 */
[--C-:B--2---:R-:W-:Y:S01]  /*3f10*/  FADD R16, R169, -R218.reuse ;  /* 0x800000daa9107221 */ /* 0x104fe20000000000 */
        /* <DEDUP_REMOVED lines=14> */
[----:B------:R-:W-:Y:S01]  /*4000*/  FADD R218, R181, -R218 ;  /* 0x800000dab5da7221 */ /* 0x000fe20000000000 */
[--C-:B------:R-:W-:Y:S01]  /*4010*/  FADD R175, R178, -R219.reuse ;  /* 0x800000dbb2af7221 */ /* 0x100fe20000000000 */
[--C-:B------:R-:W-:Y:S01]  /*4020*/  FADD R172, R179, -R219.reuse ;  /* 0x800000dbb3ac7221 */ /* 0x100fe20000000000 */
[--C-:B------:R-:W-:Y:S01]  /*4030*/  FADD R173, R182, -R219.reuse ;  /* 0x800000dbb6ad7221 */ /* 0x100fe20000000000 */
[----:B------:R-:W-:Y:S01]  /*4040*/  FADD R170, R183, -R219 ;  /* 0x800000dbb7aa7221 */ /* 0x000fe20000000000 */
[----:B------:R-:W-:Y:S01]  /*4050*/  FMUL R13, R184, R13 ;  /* 0x0000000db80d7220 */ /* 0x000fe20000400000 */
        /* <DEDUP_REMOVED lines=31> */
[----:B------:R-:W-:-:S02]  /*4250*/  F2FP.F16.F32.PACK_AB R12, R12, R13 ;  /* 0x0000000d0c0c723e */ /* 0x000fc400000000ff */
[----:B------:R-:W-:Y:S02]  /*4260*/  F2FP.F16.F32.PACK_AB R14, R14, R15 ;  /* 0x0000000f0e0e723e */ /* 0x000fe400000000ff */
[----:B------:R-:W-:Y:S02]  /*4270*/  F2FP.F16.F32.PACK_AB R13, R154, R169 ;  /* 0x000000a99a0d723e */ /* 0x000fe400000000ff */
[----:B------:R-:W-:Y:S01]  /*4280*/  F2FP.F16.F32.PACK_AB R15, R158, R155 ;  /* 0x0000009b9e0f723e */ /* 0x000fe200000000ff */
[----:B-1----:R-:W-:Y:S01]  /*4290*/  BAR.SYNC.DEFER_BLOCKING 0x5, 0x100 ;  /* 0x0144000000007b1d */ /* 0x002fe20000010000 */
[----:B------:R-:W-:Y:S02]  /*42a0*/  F2FP.F16.F32.PACK_AB R16, R152, R153 ;  /* 0x000000999810723e */ /* 0x000fe400000000ff */
[----:B------:R-:W-:Y:S02]  /*42b0*/  F2FP.F16.F32.PACK_AB R17, R162, R17 ;  /* 0x00000011a211723e */ /* 0x000fe400000000ff */
[----:B------:R-:W-:-:S02]  /*42c0*/  F2FP.F16.F32.PACK_AB R18, R156, R157 ;  /* 0x0000009d9c12723e */ /* 0x000fc400000000ff */
[----:B------:R-:W-:Y:S02]  /*42d0*/  F2FP.F16.F32.PACK_AB R19, R164, R19 ;  /* 0x00000013a413723e */ /* 0x000fe400000000ff */
[----:B------:R-:W-:Y:S02]  /*42e0*/  F2FP.F16.F32.PACK_AB R152, R174, R161 ;  /* 0x000000a1ae98723e */ /* 0x000fe400000000ff */
[----:B------:R-:W-:Y:S02]  /*42f0*/  F2FP.F16.F32.PACK_AB R153, R166, R167 ;  /* 0x000000a7a699723e */ /* 0x000fe400000000ff */
[----:B------:R-:W-:Y:S02]  /*4300*/  F2FP.F16.F32.PACK_AB R154, R205, R204 ;  /* 0x000000cccd9a723e */ /* 0x000fe400000000ff */
[----:B------:R-:W-:Y:S02]  /*4310*/  F2FP.F16.F32.PACK_AB R155, R168, R171 ;  /* 0x000000aba89b723e */ /* 0x000fe400000000ff */
[----:B------:R-:W-:-:S02]  /*4320*/  F2FP.F16.F32.PACK_AB R208, R209, R208 ;  /* 0x000000d0d1d0723e */ /* 0x000fc400000000ff */
[----:B------:R-:W-:Y:S02]  /*4330*/  F2FP.F16.F32.PACK_AB R209, R172, R175 ;  /* 0x000000afacd1723e */ /* 0x000fe400000000ff */
[----:B------:R-:W-:Y:S02]  /*4340*/  F2FP.F16.F32.PACK_AB R210, R218, R165 ;  /* 0x000000a5dad2723e */ /* 0x000fe400000000ff */
[----:B------:R-:W-:Y:S01]  /*4350*/  F2FP.F16.F32.PACK_AB R211, R170, R173 ;  /* 0x000000adaad3723e */ /* 0x000fe200000000ff */
[----:B------:R1:W-:Y:S04]  /*4360*/  STSM.16.M88.4 [R23], R12 ;  /* 0x0000000c17007844 */ /* 0x0003e80000000200 */
[----:B------:R-:W-:Y:S04]  /*4370*/  STSM.16.M88.4 [R222], R16 ;  /* 0x00000010de007844 */ /* 0x000fe80000000200 */
[----:B------:R2:W-:Y:S04]  /*4380*/  STSM.16.M88.4 [R216], R152 ;  /* 0x00000098d8007844 */ /* 0x0005e80000000200 */
[----:B------:R3:W-:Y:S01]  /*4390*/  STSM.16.M88.4 [R22], R208 ;  /* 0x000000d016007844 */ /* 0x0007e20000000200 */
[----:B------:R-:W-:-:S06]  /*43a0*/  WARPGROUP.ARRIVE ;  /* 0x00000000000079c5 */ /* 0x000fcc0000000000 */
[----:B-1----:R-:W1:Y:S01]  /*43b0*/  S2R R12, SR_TID.X ;  /* 0x00000000000c7919 */ /* 0x002e620000002100 */
[----:B------:R-:W-:Y:S01]  /*43c0*/  IMAD.U32 R13, RZ, RZ, UR7 ;  /* 0x00000007ff0d7e24 */ /* 0x000fe2000f8e00ff */
[----:B------:R-:W-:Y:S01]  /*43d0*/  HGMMA.64x128x16.F32 R88, gdesc[UR12].tnspA.tnspB, R88, UP0 ;  /* 0x61e000000c5879f0 */ /* 0x000fe2000bf00858 */
[----:B------:R-:W-:Y:S01]  /*43e0*/  UIADD3 UR12, UR11, 0x80, URZ ;  /* 0x000000800b0c7890 */ /* 0x000fe2000fffe03f */
[----:B------:R-:W-:Y:S01]  /*43f0*/  IMAD.U32 R14, RZ, RZ, UR20 ;  /* 0x00000014ff0e7e24 */ /* 0x000fe2000f8e00ff */
[----:B------:R-:W-:Y:S01]  /*4400*/  UIADD3 UR14, UR17, 0x80, URZ ;  /* 0x00000080110e7890 */ /* 0x000fe2000fffe03f */
[----:B------:R-:W-:Y:S01]  /*4410*/  UMOV UR13, 0x40000040 ;  /* 0x40000040000d7882 */ /* 0x000fe20000000000 */
[----:B------:R-:W-:Y:S01]  /*4420*/  UMOV UR15, 0x40000040 ;  /* 0x40000040000f7882 */ /* 0x000fe20000000000 */
[----:B-1----:R-:W-:-:S13]  /*4430*/  LOP3.LUT P0, RZ, R12, 0x1f, RZ, 0xc0, !PT ;  /* 0x0000001f0cff7812 */ /* 0x002fda000780c0ff */
[----:B------:R-:W-:Y:S01]  /*4440*/  @!P0 IMAD.MOV.U32 R12, RZ, RZ, 0x1 ;  /* 0x00000001ff0c8424 */ /* 0x000fe200078e00ff */
[----:B------:R-:W-:Y:S01]  /*4450*/  HGMMA.64x128x16.F32 R88, gdesc[UR12].tnspA.tnspB, R88 ;  /* 0x61e000000c5879f0 */ /* 0x000fe20008700858 */
[----:B------:R-:W-:Y:S02]  /*4460*/  UIADD3 UR12, UR11, 0x100, URZ ;  /* 0x000001000b0c7890 */ /* 0x000fe4000fffe03f */
[----:B------:R-:W-:Y:S01]  /*4470*/  UIADD3 UR14, UR17, 0x100, URZ ;  /* 0x00000100110e7890 */ /* 0x000fe2000fffe03f */
[----:B------:R-:W-:Y:S01]  /*4480*/  UMOV UR13, 0x40000040 ;  /* 0x40000040000d7882 */ /* 0x000fe20000000000 */
[----:B------:R-:W-:-:S07]  /*4490*/  UMOV UR15, 0x40000040 ;  /* 0x40000040000f7882 */ /* 0x000fce0000000000 */
[----:B------:R-:W-:Y:S01]  /*44a0*/  HGMMA.64x128x16.F32 R88, gdesc[UR12].tnspA.tnspB, R88 ;  /* 0x61e000000c5879f0 */ /* 0x000fe20008700858 */
[----:B------:R-:W-:Y:S02]  /*44b0*/  UIADD3 UR12, UR5, 0x28800, URZ ;  /* 0x00028800050c7890 */ /* 0x000fe4000fffe03f */
[----:B------:R-:W-:Y:S02]  /*44c0*/  ULEA UR13, UR6, UR5, 0xe ;  /* 0x00000005060d7291 */ /* 0x000fe4000f8e703f */
[----:B------:R-:W-:Y:S02]  /*44d0*/  USHF.R.U32.HI UR12, URZ, 0x4, UR12 ;  /* 0x000000043f0c7899 */ /* 0x000fe4000801160c */
[----:B------:R-:W-:Y:S02]  /*44e0*/  UIADD3 UR13, UR13, 0x10800, URZ ;  /* 0x000108000d0d7890 */ /* 0x000fe4000fffe03f */
[----:B------:R-:W-:Y:S02]  /*44f0*/  ULOP3.LUT UR12, UR12, 0x3fc0, URZ, 0xc0, !UPT ;  /* 0x00003fc00c0c7892 */ /* 0x000fe4000f8ec03f */
[----:B------:R-:W-:-:S02]  /*4500*/  USHF.R.U32.HI UR13, URZ, 0x4, UR13 ;  /* 0x000000043f0d7899 */ /* 0x000fc4000801160d */
[----:B------:R-:W-:Y:S02]  /*4510*/  ULOP3.LUT UR16, UR12, 0x10000, URZ, 0xfc, !UPT ;  /* 0x000100000c107892 */ /* 0x000fe4000f8efc3f */
[----:B------:R-:W-:Y:S02]  /*4520*/  UIADD3 UR12, UR11, 0x180, URZ ;  /* 0x000001800b0c7890 */ /* 0x000fe4000fffe03f */
[----:B------:R-:W-:Y:S02]  /*4530*/  UIADD3 UR14, UR17, 0x180, URZ ;  /* 0x00000180110e7890 */ /* 0x000fe4000fffe03f */
[----:B------:R-:W-:Y:S01]  /*4540*/  ULOP3.LUT UR18, UR13, 0x3fc0, URZ, 0xc0, !UPT ;  /* 0x00003fc00d127892 */ /* 0x000fe2000f8ec03f */
[----:B------:R-:W-:Y:S02]  /*4550*/  UMOV UR15, 0x40000040 ;  /* 0x40000040000f7882 */ /* 0x000fe40000000000 */
[----:B------:R-:W-:Y:S01]  /*4560*/  UMOV UR13, 0x40000040 ;  /* 0x40000040000d7882 */ /* 0x000fe20000000000 */
[----:B------:R-:W-:Y:S01]  /*4570*/  ULEA UR16, UR4, UR16, 0xa ;  /* 0x0000001004107291 */ /* 0x000fe2000f8e503f */
[----:B------:R-:W-:Y:S01]  /*4580*/  UMOV UR17, 0x40000040 ;  /* 0x4000004000117882 */ /* 0x000fe20000000000 */
[----:B------:R-:W-:-:S02]  /*4590*/  ULOP3.LUT UR11, UR10, 0x2000000, URZ, 0xfc, !UPT ;  /* 0x020000000a0b7892 */ /* 0x000fc4000f8efc3f */
[----:B------:R-:W-:Y:S02]  /*45a0*/  ULEA UR10, UR4, UR9, 0xa ;  /* 0x00000009040a7291 */ /* 0x000fe4000f8e503f */
[----:B------:R-:W-:Y:S02]  /*45b0*/  ULEA UR11, UR4, UR11, 0xa ;  /* 0x0000000b040b7291 */ /* 0x000fe4000f8e503f */
[----:B------:R-:W-:Y:S01]  /*45c0*/  UIADD3 UR4, UR4, 0x1, URZ ;  /* 0x0000000104047890 */ /* 0x000fe2000fffe03f */
[----:B------:R-:W-:Y:S01]  /*45d0*/  HGMMA.64x128x16.F32 R88, gdesc[UR12].tnspA.tnspB, R88, gsb0 ;  /* 0x61e000000c5879f0 */ /* 0x000fe20008000858 */
[----:B------:R1:W-:Y:S06]  /*45e0*/  MEMBAR.ALL.CTA ;  /* 0x0000000000007992 */ /* 0x0003ec0000008000 */
[----:B-1----:R-:W1:Y:S01]  /*45f0*/  FENCE.VIEW.ASYNC.S ;  /* 0x00000000000073c6 */ /* 0x002e620000000000 */
[----:B------:R-:W-:-:S02]  /*4600*/  UIADD3 UR14, UR18, 0x80, URZ ;  /* 0x00000080120e7890 */ /* 0x000fc4000fffe03f */
[----:B------:R-:W-:Y:S01]  /*4610*/  ULOP3.LUT UR12, UR16, 0x2, URZ, 0xfc, !UPT ;  /* 0x00000002100c7892 */ /* 0x000fe2000f8efc3f */
[----:B------:R-:W-:Y:S01]  /*4620*/  UMOV UR15, 0x40000040 ;  /* 0x40000040000f7882 */ /* 0x000fe20000000000 */
[----:B------:R-:W-:Y:S01]  /*4630*/  UMOV UR13, 0x40000040 ;  /* 0x40000040000d7882 */ /* 0x000fe20000000000 */
[----:B-1----:R-:W-:Y:S06]  /*4640*/  BAR.SYNC.DEFER_BLOCKING 0x5, 0x100 ;  /* 0x0144000000007b1d */ /* 0x002fec0000010000 */
[----:B--2---:R-:W-:-:S06]  /*4650*/  WARPGROUP.ARRIVE ;  /* 0x00000000000079c5 */ /* 0x004fcc0000000000 */
[----:B------:R-:W-:Y:S04]  /*4660*/  HGMMA.64x64x16.F32 R152, gdesc[UR16].tnspB, RZ, !UPT ;  /* 0x40e00000109879f0 */ /* 0x000fe8000c7008ff */
[----:B------:R-:W-:Y:S01]  /*4670*/  HGMMA.64x64x16.F32 R152, gdesc[UR12].tnspB, R152 ;  /* 0x40e000000c9879f0 */ /* 0x000fe20008700898 */
[----:B------:R-:W-:Y:S02]  /*4680*/  UIADD3 UR14, UR18, 0x100, URZ ;  /* 0x00000100120e7890 */ /* 0x000fe4000fffe03f */
[----:B------:R-:W-:Y:S01]  /*4690*/  ULOP3.LUT UR12, UR16, 0x4, URZ, 0xfc, !UPT ;  /* 0x00000004100c7892 */ /* 0x000fe2000f8efc3f */
[----:B------:R-:W-:Y:S01]  /*46a0*/  UMOV UR15, 0x40000040 ;  /* 0x40000040000f7882 */ /* 0x000fe20000000000 */
[----:B------:R-:W-:-:S07]  /*46b0*/  UMOV UR13, 0x40000040 ;  /* 0x40000040000d7882 */ /* 0x000fce0000000000 */
[----:B------:R-:W-:Y:S01]  /*46c0*/  HGMMA.64x64x16.F32 R152, gdesc[UR12].tnspB, R152 ;  /* 0x40e000000c9879f0 */ /* 0x000fe20008700898 */
[----:B------:R-:W-:Y:S02]  /*46d0*/  UIADD3 UR14, UR18, 0x180, URZ ;  /* 0x00000180120e7890 */ /* 0x000fe4000fffe03f */
[----:B------:R-:W-:Y:S01]  /*46e0*/  ULOP3.LUT UR12, UR16, 0x6, URZ, 0xfc, !UPT ;  /* 0x00000006100c7892 */ /* 0x000fe2000f8efc3f */
[----:B------:R-:W-:Y:S01]  /*46f0*/  UMOV UR15, 0x40000040 ;  /* 0x40000040000f7882 */ /* 0x000fe20000000000 */
[----:B------:R-:W-:-:S07]  /*4700*/  UMOV UR13, 0x40000040 ;  /* 0x40000040000d7882 */ /* 0x000fce0000000000 */
[----:B------:R-:W-:Y:S01]  /*4710*/  HGMMA.64x64x16.F32 R152, gdesc[UR12].tnspB, R152 ;  /* 0x40e000000c9879f0 */ /* 0x000fe20008700898 */
[----:B------:R-:W-:Y:S02]  /*4720*/  UIADD3 UR14, UR18, 0x200, URZ ;  /* 0x00000200120e7890 */ /* 0x000fe4000fffe03f */
[----:B------:R-:W-:Y:S01]  /*4730*/  UIADD3 UR12, UR16, 0x200, URZ ;  /* 0x00000200100c7890 */ /* 0x000fe2000fffe03f */
        /* <DEDUP_REMOVED lines=17> */
[----:B------:R-:W-:Y:S01]  /*4850*/  HGMMA.64x64x16.F32 R152, gdesc[UR12].tnspB, R152, gsb0 ;  /* 0x40e000000c9879f0 */ /* 0x000fe20008000898 */
[----:B------:R-:W-:Y:S01]  /*4860*/  UMOV UR12, UR10 ;  /* 0x0000000a000c7c82 */ /* 0x000fe20008000000 */
[----:B------:R-:W-:Y:S01]  /*4870*/  UMOV UR13, 0x40000040 ;  /* 0x40000040000d7882 */ /* 0x000fe20000000000 */
[----:B------:R-:W-:Y:S02]  /*4880*/  WARPGROUP.DEPBAR.LE gsb0, 0x1 ;  /* 0x00008000000079c5 */ /* 0x000fe40000010100 */
[----:B------:R1:W-:Y:S01]  /*4890*/  @!P0 SYNCS.ARRIVE.TRANS64.ART0 RZ, [UR22+0x30], R12 ;  /* 0x0000300cffff89a7 */ /* 0x0003e20008500016 */
[----:B------:R-:W-:Y:S01]  /*48a0*/  WARPGROUP.ARRIVE ;  /* 0x00000000000079c5 */ /* 0x000fe20000000000 */
[----:B------:R-:W-:Y:S01]  /*48b0*/  UMOV UR14, UR11 ;  /* 0x0000000b000e7c82 */ /* 0x000fe20008000000 */
[----:B------:R-:W-:-:S04]  /*48c0*/  UMOV UR15, 0x40000040 ;  /* 0x40000040000f7882 */ /* 0x000fc80000000000 */
[----:B------:R-:W-:Y:S01]  /*48d0*/  HGMMA.64x128x16.F32 R24, gdesc[UR12].tnspA.tnspB, R24, UP0 ;  /* 0x61e000000c1879f0 */ /* 0x000fe2000bf00818 */
[----:B------:R-:W-:Y:S01]  /*48e0*/  UIADD3 UR12, UR10, 0x80, URZ ;  /* 0x000000800a0c7890 */ /* 0x000fe2000fffe03f */
[----:B-1----:R-:W-:Y:S01]  /*48f0*/  @!P0 IMAD.MOV.U32 R12, RZ, RZ, 0x1 ;  /* 0x00000001ff0c8424 */ /* 0x002fe200078e00ff */
[----:B------:R-:W-:Y:S01]  /*4900*/  UIADD3 UR14, UR11, 0x80, URZ ;  /* 0x000000800b0e7890 */ /* 0x000fe2000fffe03f */
[----:B------:R-:W-:Y:S01]  /*4910*/  UMOV UR13, 0x40000040 ;  /* 0x40000040000d7882 */ /* 0x000fe20000000000 */
[----:B------:R-:W-:Y:S01]  /*4920*/  UMOV UR15, 0x40000040 ;  /* 0x40000040000f7882 */ /* 0x000fe20000000000 */
[----:B------:R-:W-:-:S04]  /*4930*/  UISETP.NE.AND UP0, UPT, UR4, 0x2, UPT ;  /* 0x000000020400788c */ /* 0x000fc8000bf05270 */
[----:B------:R-:W-:Y:S02]  /*4940*/  USEL UR4, UR4, URZ, UP0 ;  /* 0x0000003f04047287 */ /* 0x000fe40008000000 */
[----:B------:R-:W-:Y:S01]  /*4950*/  HGMMA.64x128x16.F32 R24, gdesc[UR12].tnspA.tnspB, R24 ;  /* 0x61e000000c1879f0 */ /* 0x000fe20008700818 */
[----:B------:R-:W-:Y:S02]  /*4960*/  UIADD3 UR12, UR10, 0x100, URZ ;  /* 0x000001000a0c7890 */ /* 0x000fe4000fffe03f */
[----:B------:R-:W-:Y:S01]  /*4970*/  UIADD3 UR14, UR11, 0x100, URZ ;  /* 0x000001000b0e7890 */ /* 0x000fe2000fffe03f */
[----:B------:R-:W-:Y:S01]  /*4980*/  UMOV UR13, 0x40000040 ;  /* 0x40000040000d7882 */ /* 0x000fe20000000000 */
[----:B------:R-:W-:-:S07]  /*4990*/  UMOV UR15, 0x40000040 ;  /* 0x40000040000f7882 */ /* 0x000fce0000000000 */
[----:B------:R-:W-:Y:S01]  /*49a0*/  HGMMA.64x128x16.F32 R24, gdesc[UR12].tnspA.tnspB, R24 ;  /* 0x61e000000c1879f0 */ /* 0x000fe20008700818 */
[----:B------:R-:W-:Y:S02]  /*49b0*/  UIADD3 UR12, UR10, 0x180, URZ ;  /* 0x000001800a0c7890 */ /* 0x000fe4000fffe03f */
[----:B------:R-:W-:Y:S01]  /*49c0*/  UIADD3 UR14, UR11, 0x180, URZ ;  /* 0x000001800b0e7890 */ /* 0x000fe2000fffe03f */
[----:B------:R-:W-:Y:S01]  /*49d0*/  UMOV UR13, 0x40000040 ;  /* 0x40000040000d7882 */ /* 0x000fe20000000000 */
[----:B------:R-:W-:Y:S01]  /*49e0*/  UMOV UR15, 0x40000040 ;  /* 0x40000040000f7882 */ /* 0x000fe20000000000 */
[----:B------:R-:W-:Y:S02]  /*49f0*/  USEL UR10, URZ, 0x1, UP0 ;  /* 0x000000013f0a7887 */ /* 0x000fe40008000000 */
[----:B------:R-:W-:-:S04]  /*4a00*/  UPLOP3.LUT UP0, UPT, UPT, UPT, UPT, 0x80, 0x0 ;  /* 0x000000000000789c */ /* 0x000fc80003f0f070 */
[----:B------:R-:W-:Y:S01]  /*4a10*/  LOP3.LUT R9, R9, UR10, RZ, 0x3c, !PT ;  /* 0x0000000a09097c12 */ /* 0x000fe2000f8e3cff */
[----:B------:R-:W-:Y:S03]  /*4a20*/  HGMMA.64x128x16.F32 R24, gdesc[UR12].tnspA.tnspB, R24, gsb0 ;  /* 0x61e000000c1879f0 */ /* 0x000fe60008000818 */
[----:B------:R-:W-:Y:S02]  /*4a30*/  WARPGROUP.DEPBAR.LE gsb0, 0x1 ;  /* 0x00008000000079c5 */ /* 0x000fe40000010100 */
[----:B------:R3:W-:Y:S06]  /*4a40*/  BAR.SYNC.DEFER_BLOCKING R13, 0xa0 ;  /* 0x0002800d0000751d */ /* 0x0007ec0000010000 */
[----:B------:R3:W-:Y:S04]  /*4a50*/  STS.128 [R8+0x30800], R152 ;  /* 0x0308009808007388 */ /* 0x0007e80000000c00 */
[----:B------:R3:W-:Y:S04]  /*4a60*/  STS.128 [R8+0x31000], R156 ;  /* 0x0310009c08007388 */ /* 0x0007e80000000c00 */
[----:B------:R3:W-:Y:S04]  /*4a70*/  STS.128 [R8+0x31800], R160 ;  /* 0x031800a008007388 */ /* 0x0007e80000000c00 */
[----:B------:R3:W-:Y:S04]  /*4a80*/  STS.128 [R8+0x32000], R164 ;  /* 0x032000a408007388 */ /* 0x0007e80000000c00 */
[----:B------:R3:W-:Y:S04]  /*4a90*/  STS.128 [R8+0x32800], R168 ;  /* 0x032800a808007388 */ /* 0x0007e80000000c00 */
[----:B------:R3:W-:Y:S04]  /*4aa0*/  STS.128 [R8+0x33000], R172 ;  /* 0x033000ac08007388 */ /* 0x0007e80000000c00 */
[----:B------:R3:W-:Y:S04]  /*4ab0*/  STS.128 [R8+0x33800], R176 ;  /* 0x033800b008007388 */ /* 0x0007e80000000c00 */
[----:B------:R3:W-:Y:S01]  /*4ac0*/  STS.128 [R8+0x34000], R180 ;  /* 0x034000b408007388 */ /* 0x0007e20000000c00 */
[----:B------:R1:W-:Y:S06]  /*4ad0*/  MEMBAR.ALL.CTA ;  /* 0x0000000000007992 */ /* 0x0003ec0000008000 */
[----:B-1----:R-:W1:Y:S02]  /*4ae0*/  FENCE.VIEW.ASYNC.S ;  /* 0x00000000000073c6 */ /* 0x002e640000000000 */
[----:B-1----:R3:W-:Y:S06]  /*4af0*/  BAR.ARV R14, 0xa0 ;  /* 0x0002800e0000751d */ /* 0x0027ec0000002000 */
[----:B------:R-:W-:-:S02]  /*4b00*/  WARPGROUP.DEPBAR.LE gsb0, 0x0 ;  /* 0x00008000000079c5 */ /* 0x000fc40000010000 */
[----:B------:R3:W-:Y:S01]  /*4b10*/  @!P0 SYNCS.ARRIVE.TRANS64.ART0 RZ, [UR22+0x10], R12 ;  /* 0x0000100cffff89a7 */ /* 0x0007e20008500016 */
[----:B------:R-:W-:-:S13]  /*4b20*/  ISETP.NE.AND P0, PT, R7, RZ, PT ;  /* 0x000000ff0700720c */ /* 0x000fda0003f05270 */
[----:B---3--:R-:W-:Y:S05]  /*4b30*/  @P0 BRA `(.L_x_21) ;  /* 0xffffffdc00c80947 */ /* 0x008fea000383ffff */
        /* <DEDUP_REMOVED lines=31> */
[----:B------:R-:W-:-:S07]  /*4d30*/  F2FP.F16.F32.PACK_AB R92, R89, R88 ;  /* 0x00000058595c723e */ /* 0x000fce00000000ff */
.L_x_16:
[----:B------:R-:W-:Y:S01]  /*4d40*/  IMAD R21, R21, 0x400, R20 ;  /* 0x0000040015157824 */ /* 0x000fe200078e0214 */
[----:B------:R-:W-:-:S04]  /*4d50*/  DEPBAR.LE SB0, 0x1 ;  /* 0x000080400000791a */ /* 0x000fc80000000000 */
[----:B------:R-:W-:Y:S01]  /*4d60*/  IADD3 R21, R21, UR5, R21 ;  /* 0x0000000515157c10 */ /* 0x000fe2000fffe015 */
[----:B------:R-:W-:Y:S01]  /*4d70*/  IMAD.IADD R15, R11, 0x1, R11 ;  /* 0x000000010b0f7824 */ /* 0x000fe200078e020b */
[----:B------:R-:W-:Y:S01]  /*4d80*/  ISETP.NE.AND P0, PT, R0, 0x4, PT ;  /* 0x000000040000780c */ /* 0x000fe20003f05270 */
[----:B------:R-:W-:Y:S01]  /*4d90*/  IMAD.IADD R89, R10, 0x1, R10 ;  /* 0x000000010a597824 */ /* 0x000fe200078e020a */
[----:B------:R-:W1:Y:S01]  /*4da0*/  S2UR UR10, SR_CTAID.X ;  /* 0x00000000000a79c3 */ /* 0x000e620000002500 */
[----:B------:R-:W-:Y:S01]  /*4db0*/  VIADD R2, R21, 0x8800 ;  /* 0x0000880015027836 */ /* 0x000fe20000000000 */
[----:B------:R-:W-:Y:S01]  /*4dc0*/  ULDC UR4, c[0x0][0x600] ;  /* 0x0001800000047ab9 */ /* 0x000fe20000000800 */
[----:B------:R-:W-:Y:S02]  /*4dd0*/  IMAD.MOV.U32 R5, RZ, RZ, RZ ;  /* 0x000000ffff057224 */ /* 0x000fe400078e00ff */
[----:B------:R-:W-:Y:S01]  /*4de0*/  FMUL R24, R24, UR4 ;  /* 0x0000000418187c20 */ /* 0x000fe20008400000 */
[----:B------:R-:W-:Y:S01]  /*4df0*/  IMAD.MOV.U32 R7, RZ, RZ, RZ ;  /* 0x000000ffff077224 */ /* 0x000fe200078e00ff */
[----:B------:R-:W-:Y:S01]  /*4e00*/  SHF.R.U32.HI R3, RZ, 0x3, R2 ;  /* 0x00000003ff037819 */ /* 0x000fe20000011602 */
[----:B------:R-:W-:Y:S01]  /*4e10*/  FMUL R25, R25, UR4 ;  /* 0x0000000419197c20 */ /* 0x000fe20008400000 */
[----:B------:R-:W2:Y:S01]  /*4e20*/  S2UR UR11, SR_CTAID.Y ;  /* 0x00000000000b79c3 */ /* 0x000ea20000002600 */
[----:B------:R-:W-:Y:S01]  /*4e30*/  FMUL R29, R29, UR4 ;  /* 0x000000041d1d7c20 */ /* 0x000fe20008400000 */
[----:B------:R-:W-:Y:S01]  /*4e40*/  LOP3.LUT R2, R2, 0x70, R3, 0x78, !PT ;  /* 0x0000007002027812 */ /* 0x000fe200078e7803 */
[----:B------:R-:W-:-:S02]  /*4e50*/  IMAD.MOV.U32 R3, RZ, RZ, RZ ;  /* 0x000000ffff037224 */ /* 0x000fc400078e00ff */
[----:B------:R-:W-:Y:S01]  /*4e60*/  FMUL R14, R31, UR4 ;  /* 0x000000041f0e7c20 */ /* 0x000fe20008400000 */
[----:B------:R-:W-:Y:S01]  /*4e70*/  FMUL R33, R33, UR4 ;  /* 0x0000000421217c20 */ /* 0x000fe20008400000 */
[----:B------:R-:W-:Y:S01]  /*4e80*/  IADD3 R8, P1, R2, 0x4000, RZ ;  /* 0x0000400002087810 */ /* 0x000fe20007f3e0ff */
[--C-:B------:R-:W-:Y:S01]  /*4e90*/  IMAD.IADD R4, R15, 0x1, R2.reuse ;  /* 0x000000010f047824 */ /* 0x100fe200078e0202 */
[----:B------:R-:W-:Y:S01]  /*4ea0*/  MOV R0, R2 ;  /* 0x0000000200007202 */ /* 0x000fe20000000f00 */
[----:B------:R-:W-:Y:S01]  /*4eb0*/  BAR.SYNC.DEFER_BLOCKING 0x1, 0x100 ;  /* 0x0044000000007b1d */ /* 0x000fe20000010000 */
[----:B------:R-:W-:Y:S02]  /*4ec0*/  IMAD.IADD R6, R89, 0x1, R2 ;  /* 0x0000000159067824 */ /* 0x000fe400078e0202 */
[----:B------:R-:W-:Y:S01]  /*4ed0*/  FMUL R16, R35, UR4 ;  /* 0x0000000423107c20 */ /* 0x000fe20008400000 */
[----:B------:R-:W-:Y:S01]  /*4ee0*/  MOV R10, R4 ;  /* 0x00000004000a7202 */ /* 0x000fe20000000f00 */
[----:B------:R-:W-:Y:S01]  /*4ef0*/  IMAD.X R9, RZ, RZ, RZ, P1 ;  /* 0x000000ffff097224 */ /* 0x000fe200008e06ff */
[----:B------:R-:W-:Y:S01]  /*4f00*/  IADD3 R4, P1, R4, 0x4000, RZ ;  /* 0x0000400004047810 */ /* 0x000fe20007f3e0ff */
[----:B------:R-:W-:Y:S01]  /*4f10*/  IMAD.IADD R2, R15, 0x1, R6 ;  /* 0x000000010f027824 */ /* 0x000fe200078e0206 */
[----:B------:R-:W-:Y:S01]  /*4f20*/  MOV R11, R6 ;  /* 0x00000006000b7202 */ /* 0x000fe20000000f00 */
[----:B------:R-:W3:Y:S01]  /*4f30*/  S2UR UR12, SR_CTAID.Z ;  /* 0x00000000000c79c3 */ /* 0x000ee20000002700 */
[----:B------:R-:W-:Y:S01]  /*4f40*/  IADD3 R6, P2, R6, 0x4000, RZ ;  /* 0x0000400006067810 */ /* 0x000fe20007f5e0ff */
[----:B------:R-:W-:Y:S01]  /*4f50*/  IMAD.X R5, RZ, RZ, RZ, P1 ;  /* 0x000000ffff057224 */ /* 0x000fe200008e06ff */
[----:B------:R-:W-:Y:S01]  /*4f60*/  MOV R8, R8 ;  /* 0x0000000800087202 */ /* 0x000fe20000000f00 */
[----:B------:R-:W-:Y:S01]  /*4f70*/  FMUL R9, R26, UR4 ;  /* 0x000000041a097c20 */ /* 0x000fe20008400000 */
[----:B------:R-:W-:Y:S01]  /*4f80*/  FMUL R37, R37, UR4 ;  /* 0x0000000425257c20 */ /* 0x000fe20008400000 */
[----:B------:R-:W-:Y:S01]  /*4f90*/  IMAD.X R7, RZ, RZ, RZ, P2 ;  /* 0x000000ffff077224 */ /* 0x000fe200010e06ff */
[----:B------:R-:W-:Y:S01]  /*4fa0*/  MOV R4, R4 ;  /* 0x0000000400047202 */ /* 0x000fe20000000f00 */
[----:B------:R-:W-:Y:S01]  /*4fb0*/  FMUL R5, R34, UR4 ;  /* 0x0000000422057c20 */ /* 0x000fe20008400000 */
[----:B------:R-:W-:Y:S01]  /*4fc0*/  FMUL R20, R40, UR4 ;  /* 0x0000000428147c20 */ /* 0x000fe20008400000 */
[----:B------:R-:W-:Y:S01]  /*4fd0*/  FMUL R41, R41, UR4 ;  /* 0x0000000429297c20 */ /* 0x000fe20008400000 */
[----:B------:R-:W-:Y:S01]  /*4fe0*/  MOV R6, R6 ;  /* 0x0000000600067202 */ /* 0x000fe20000000f00 */
[----:B------:R-:W-:Y:S01]  /*4ff0*/  FMUL R7, R38, UR4 ;  /* 0x0000000426077c20 */ /* 0x000fe20008400000 */
[----:B------:R-:W-:Y:S01]  /*5000*/  FMUL R42, R42, UR4 ;  /* 0x000000042a2a7c20 */ /* 0x000fe20008400000 */
[----:B------:R-:W-:Y:S01]  /*5010*/  FMUL R43, R43, UR4 ;  /* 0x000000042b2b7c20 */ /* 0x000fe20008400000 */
[----:B------:R-:W-:Y:S01]  /*5020*/  FMUL R22, R44, UR4 ;  /* 0x000000042c167c20 */ /* 0x000fe20008400000 */
[----:B------:R4:W-:Y:S01]  /*5030*/  STSM.16.M88.4 [R0], R92 ;  /* 0x0000005c00007844 */ /* 0x0009e20000000200 */
        /* <DEDUP_REMOVED lines=11> */
[----:B------:R-:W-:Y:S01]  /*50f0*/  FMUL R54, R54, UR4 ;  /* 0x0000000436367c20 */ /* 0x000fe20008400000 */
[----:B------:R-:W-:Y:S01]  /*5100*/  FMUL R55, R55, UR4 ;  /* 0x0000000437377c20 */ /* 0x000fe20008400000 */
[----:B------:R-:W-:Y:S01]  /*5110*/  FMUL R56, R56, UR4 ;  /* 0x0000000438387c20 */ /* 0x000fe20008400000 */
[----:B------:R-:W-:Y:S01]  /*5120*/  FMUL R57, R57, UR4 ;  /* 0x0000000439397c20 */ /* 0x000fe20008400000 */
[----:B----4-:R-:W-:Y:S01]  /*5130*/  MOV R0, R2 ;  /* 0x0000000200007202 */ /* 0x010fe20000000f00 */
[----:B------:R-:W-:Y:S01]  /*5140*/  FMUL R58, R58, UR4 ;  /* 0x000000043a3a7c20 */ /* 0x000fe20008400000 */
[----:B------:R-:W-:Y:S01]  /*5150*/  IADD3 R2, P1, R2, 0x4000, RZ ;  /* 0x0000400002027810 */ /* 0x000fe20007f3e0ff */
[----:B------:R-:W-:Y:S01]  /*5160*/  FMUL R59, R59, UR4 ;  /* 0x000000043b3b7c20 */ /* 0x000fe20008400000 */
[----:B-----5:R-:W-:Y:S01]  /*5170*/  FMUL R10, R28, UR4 ;  /* 0x000000041c0a7c20 */ /* 0x020fe20008400000 */
[----:B------:R4:W-:Y:S01]  /*5180*/  STSM.16.M88.4 [R0], R116 ;  /* 0x0000007400007844 */ /* 0x0009e20000000200 */
[----:B------:R-:W-:Y:S01]  /*5190*/  FMUL R60, R60, UR4 ;  /* 0x000000043c3c7c20 */ /* 0x000fe20008400000 */
[----:B------:R-:W-:-:S02]  /*51a0*/  IMAD.X R3, RZ, RZ, RZ, P1 ;  /* 0x000000ffff037224 */ /* 0x000fc400008e06ff */
[----:B-1----:R-:W-:Y:S01]  /*51b0*/  FMUL R11, R30, UR4 ;  /* 0x000000041e0b7c20 */ /* 0x002fe20008400000 */
[----:B------:R1:W-:Y:S01]  /*51c0*/  STSM.16.M88.4 [R8], R124 ;  /* 0x0000007c08007844 */ /* 0x0003e20000000200 */
[----:B------:R-:W-:Y:S01]  /*51d0*/  FMUL R61, R61, UR4 ;  /* 0x000000043d3d7c20 */ /* 0x000fe20008400000 */
[----:B------:R-:W-:Y:S01]  /*51e0*/  FMUL R19, R62, UR4 ;  /* 0x000000043e137c20 */ /* 0x000fe20008400000 */
[----:B------:R-:W-:Y:S01]  /*51f0*/  MOV R2, R2 ;  /* 0x0000000200027202 */ /* 0x000fe20000000f00 */
        /* <DEDUP_REMOVED lines=9> */
[----:B----4-:R-:W-:Y:S01]  /*5290*/  FMUL R0, R39, UR4 ;  /* 0x0000000427007c20 */ /* 0x010fe20008400000 */
[----:B------:R-:W-:Y:S01]  /*52a0*/  FMUL R69, R69, UR4 ;  /* 0x0000000445457c20 */ /* 0x000fe20008400000 */
[----:B------:R-:W-:Y:S01]  /*52b0*/  FMUL R70, R70, UR4 ;  /* 0x0000000446467c20 */ /* 0x000fe20008400000 */
[----:B------:R4:W-:Y:S06]  /*52c0*/  MEMBAR.ALL.CTA ;  /* 0x0000000000007992 */ /* 0x0009ec0000008000 */
[----:B----4-:R-:W4:Y:S01]  /*52d0*/  FENCE.VIEW.ASYNC.S ;  /* 0x00000000000073c6 */ /* 0x010f220000000000 */
[----:B-1----:R-:W-:Y:S01]  /*52e0*/  FMUL R8, R27, UR4 ;  /* 0x000000041b087c20 */ /* 0x002fe20008400000 */
[----:B------:R-:W-:Y:S01]  /*52f0*/  FMUL R71, R71, UR4 ;  /* 0x0000000447477c20 */ /* 0x000fe20008400000 */
[----:B------:R-:W-:Y:S01]  /*5300*/  FMUL R72, R72, UR4 ;  /* 0x0000000448487c20 */ /* 0x000fe20008400000 */
[----:B-----5:R-:W-:Y:S01]  /*5310*/  FMUL R4, R32, UR4 ;  /* 0x0000000420047c20 */ /* 0x020fe20008400000 */
[----:B------:R-:W-:Y:S01]  /*5320*/  FMUL R73, R73, UR4 ;  /* 0x0000000449497c20 */ /* 0x000fe20008400000 */
[----:B------:R-:W-:Y:S01]  /*5330*/  FMUL R74, R74, UR4 ;  /* 0x000000044a4a7c20 */ /* 0x000fe20008400000 */
[----:B------:R-:W-:Y:S01]  /*5340*/  FMUL R75, R75, UR4 ;  /* 0x000000044b4b7c20 */ /* 0x000fe20008400000 */
[----:B--2---:R-:W-:Y:S01]  /*5350*/  FMUL R6, R36, UR4 ;  /* 0x0000000424067c20 */ /* 0x004fe20008400000 */
[----:B------:R-:W-:Y:S01]  /*5360*/  FMUL R76, R76, UR4 ;  /* 0x000000044c4c7c20 */ /* 0x000fe20008400000 */
[----:B------:R-:W-:Y:S01]  /*5370*/  FMUL R77, R77, UR4 ;  /* 0x000000044d4d7c20 */ /* 0x000fe20008400000 */
[----:B------:R-:W-:Y:S01]  /*5380*/  FMUL R78, R78, UR4 ;  /* 0x000000044e4e7c20 */ /* 0x000fe20008400000 */
[----:B------:R-:W-:Y:S01]  /*5390*/  FMUL R79, R79, UR4 ;  /* 0x000000044f4f7c20 */ /* 0x000fe20008400000 */
[----:B------:R-:W-:Y:S01]  /*53a0*/  FMUL R80, R80, UR4 ;  /* 0x0000000450507c20 */ /* 0x000fe20008400000 */
[----:B------:R-:W-:Y:S01]  /*53b0*/  FMUL R81, R81, UR4 ;  /* 0x0000000451517c20 */ /* 0x000fe20008400000 */
[----:B------:R-:W-:Y:S01]  /*53c0*/  FMUL R82, R82, UR4 ;  /* 0x0000000452527c20 */ /* 0x000fe20008400000 */
[----:B------:R-:W-:Y:S01]  /*53d0*/  USHF.L.U32 UR10, UR10, 0x7, URZ ;  /* 0x000000070a0a7899 */ /* 0x000fe2000800063f */
[----:B------:R-:W-:Y:S01]  /*53e0*/  FMUL R83, R83, UR4 ;  /* 0x0000000453537c20 */ /* 0x000fe20008400000 */
[----:B------:R-:W-:Y:S01]  /*53f0*/  FMUL R84, R84, UR4 ;  /* 0x0000000454547c20 */ /* 0x000fe20008400000 */
[----:B------:R-:W-:Y:S01]  /*5400*/  FMUL R85, R85, UR4 ;  /* 0x0000000455557c20 */ /* 0x000fe20008400000 */
[----:B------:R-:W-:Y:S01]  /*5410*/  FMUL R86, R86, UR4 ;  /* 0x0000000456567c20 */ /* 0x000fe20008400000 */
[----:B------:R-:W-:Y:S01]  /*5420*/  FMUL R87, R87, UR4 ;  /* 0x0000000457577c20 */ /* 0x000fe20008400000 */
[----:B----4-:R-:W-:Y:S06]  /*5430*/  BAR.SYNC.DEFER_BLOCKING 0x1, 0x100 ;  /* 0x0044000000007b1d */ /* 0x010fec0000010000 */
[----:B---3--:R-:W-:Y:S05]  /*5440*/  @P0 BRA `(.L_x_22) ;  /* 0x0000000000300947 */ /* 0x008fea0003800000 */
[----:B------:R-:W-:Y:S01]  /*5450*/  ULDC.64 UR6, c[0x0][0x198] ;  /* 0x0000660000067ab9 */ /* 0x000fe20000000a00 */
[----:B------:R-:W-:Y:S02]  /*5460*/  UIADD3 UR8, UR5, 0x8800, URZ ;  /* 0x0000880005087890 */ /* 0x000fe4000fffe03f */
[----:B------:R-:W-:Y:S02]  /*5470*/  UIADD3 UR6, UP0, UR6, 0x2f0, URZ ;  /* 0x000002f006067890 */ /* 0x000fe4000ff1e03f */
[----:B------:R-:W-:Y:S02]  /*5480*/  UIADD3 UR13, UR5, 0xc800, URZ ;  /* 0x0000c800050d7890 */ /* 0x000fe4000fffe03f */
[----:B------:R-:W-:Y:S01]  /*5490*/  UIADD3.X UR7, URZ, UR7, URZ, UP0, !UPT ;  /* 0x000000073f077290 */ /* 0x000fe200087fe43f */
[----:B------:R-:W-:Y:S01]  /*54a0*/  UMOV UR9, URZ ;  /* 0x0000003f00097c82 */ /* 0x000fe20008000000 */
[----:B------:R-:W-:-:S07]  /*54b0*/  UMOV UR4, 0x40 ;  /* 0x0000004000047882 */ /* 0x000fce0000000000 */
[----:B------:R1:W-:Y:S02]  /*54c0*/  UTMASTG.4D [UR8], [UR6], desc[URZ] ;  /* 0x00003f08060073b5 */ /* 0x0003e40008019000 */
[----:B-1----:R-:W-:Y:S01]  /*54d0*/  UMOV UR8, UR13 ;  /* 0x0000000d00087c82 */ /* 0x002fe20008000000 */
[----:B------:R-:W-:Y:S02]  /*54e0*/  UMOV UR9, UR4 ;  /* 0x0000000400097c82 */ /* 0x000fe40008000000 */
[----:B------:R1:W-:Y:S02]  /*54f0*/  UTMASTG.4D [UR8], [UR6], desc[URZ] ;  /* 0x00003f08060073b5 */ /* 0x0003e40008019000 */
[----:B-1----:R0:W-:Y:S02]  /*5500*/  UTMACMDFLUSH ;  /* 0x00000000000079b7 */ /* 0x0021e40000000000 */
.L_x_22:
[----:B------:R-:W-:-:S04]  /*5510*/  DEPBAR.LE SB0, 0x1 ;  /* 0x000080400000791a */ /* 0x000fc80000000000 */
[----:B------:R-:W-:Y:S01]  /*5520*/  VIADD R2, R21, 0x10800 ;  /* 0x0001080015027836 */ /* 0x000fe20000000000 */
[----:B------:R-:W-:Y:S01]  /*5530*/  F2FP.F16.F32.PACK_AB R7, R0, R7 ;  /* 0x000000070007723e */ /* 0x000fe200000000ff */
[----:B------:R-:W-:Y:S01]  /*5540*/  IMAD.MOV.U32 R13, RZ, RZ, RZ ;  /* 0x000000ffff0d7224 */ /* 0x000fe200078e00ff */
[----:B------:R-:W-:Y:S02]  /*5550*/  F2FP.F16.F32.PACK_AB R9, R8, R9 ;  /* 0x000000090809723e */ /* 0x000fe400000000ff */
[----:B------:R-:W-:Y:S02]  /*5560*/  SHF.R.U32.HI R3, RZ, 0x3, R2 ;  /* 0x00000003ff037819 */ /* 0x000fe40000011602 */
[----:B------:R-:W-:Y:S02]  /*5570*/  F2FP.F16.F32.PACK_AB R11, R14, R11 ;  /* 0x0000000b0e0b723e */ /* 0x000fe400000000ff */
[----:B------:R-:W-:Y:S01]  /*5580*/  LOP3.LUT R2, R2, 0x70, R3, 0x78, !PT ;  /* 0x0000007002027812 */ /* 0x000fe200078e7803 */
[----:B------:R-:W-:Y:S01]  /*5590*/  IMAD.MOV.U32 R3, RZ, RZ, RZ ;  /* 0x000000ffff037224 */ /* 0x000fe200078e00ff */
[----:B------:R-:W-:-:S02]  /*55a0*/  F2FP.F16.F32.PACK_AB R10, R29, R10 ;  /* 0x0000000a1d0a723e */ /* 0x000fc400000000ff */
[----:B------:R-:W-:Y:S01]  /*55b0*/  F2FP.F16.F32.PACK_AB R8, R25, R24 ;  /* 0x000000181908723e */ /* 0x000fe200000000ff */
[--C-:B------:R-:W-:Y:S01]  /*55c0*/  IMAD.IADD R12, R15, 0x1, R2.reuse ;  /* 0x000000010f0c7824 */ /* 0x100fe200078e0202 */
[----:B------:R-:W-:Y:S01]  /*55d0*/  MOV R0, R2 ;  /* 0x0000000200007202 */ /* 0x000fe20000000f00 */
[----:B------:R-:W-:Y:S01]  /*55e0*/  BAR.SYNC.DEFER_BLOCKING 0x1, 0x100 ;  /* 0x0044000000007b1d */ /* 0x000fe20000010000 */
[----:B------:R-:W-:Y:S01]  /*55f0*/  F2FP.F16.F32.PACK_AB R6, R37, R6 ;  /* 0x000000062506723e */ /* 0x000fe200000000ff */
[----:B------:R-:W-:Y:S01]  /*5600*/  IMAD.IADD R14, R89, 0x1, R2 ;  /* 0x00000001590e7824 */ /* 0x000fe200078e0202 */
[----:B------:R-:W-:Y:S02]  /*5610*/  MOV R17, R12 ;  /* 0x0000000c00117202 */ /* 0x000fe40000000f00 */
[----:B------:R-:W-:Y:S01]  /*5620*/  F2FP.F16.F32.PACK_AB R5, R16, R5 ;  /* 0x000000051005723e */ /* 0x000fe200000000ff */
[----:B------:R-:W-:Y:S01]  /*5630*/  IMAD.IADD R16, R15, 0x1, R14 ;  /* 0x000000010f107824 */ /* 0x000fe200078e020e */
[----:B------:R-:W-:Y:S01]  /*5640*/  F2FP.F16.F32.PACK_AB R4, R33, R4 ;  /* 0x000000042104723e */ /* 0x000fe200000000ff */
[----:B------:R-:W-:Y:S01]  /*5650*/  IMAD.MOV.U32 R15, RZ, RZ, RZ ;  /* 0x000000ffff0f7224 */ /* 0x000fe200078e00ff */
[----:B------:R-:W-:-:S02]  /*5660*/  IADD3 R2, P1, R2, 0x4000, RZ ;  /* 0x0000400002027810 */ /* 0x000fc40007f3e0ff */
[----:B------:R-:W-:Y:S02]  /*5670*/  F2FP.F16.F32.PACK_AB R23, R26, R23 ;  /* 0x000000171a17723e */ /* 0x000fe400000000ff */
[----:B------:R-:W-:Y:S01]  /*5680*/  MOV R18, R14 ;  /* 0x0000000e00127202 */ /* 0x000fe20000000f00 */
[----:B------:R-:W-:Y:S01]  /*5690*/  IMAD.X R3, RZ, RZ, RZ, P1 ;  /* 0x000000ffff037224 */ /* 0x000fe200008e06ff */
[----:B------:R-:W-:Y:S02]  /*56a0*/  IADD3 R12, P1, R12, 0x4000, RZ ;  /* 0x000040000c0c7810 */ /* 0x000fe40007f3e0ff */
[----:B------:R-:W-:Y:S02]  /*56b0*/  IADD3 R14, P2, R14, 0x4000, RZ ;  /* 0x000040000e0e7810 */ /* 0x000fe40007f5e0ff */
[----:B------:R-:W-:Y:S01]  /*56c0*/  F2FP.F16.F32.PACK_AB R22, R45, R22 ;  /* 0x000000162d16723e */ /* 0x000fe200000000ff */
[----:B------:R-:W-:Y:S01]  /*56d0*/  IMAD.X R13, RZ, RZ, RZ, P1 ;  /* 0x000000ffff0d7224 */ /* 0x000fe200008e06ff */
[----:B------:R-:W-:Y:S01]  /*56e0*/  F2FP.F16.F32.PACK_AB R21, R43, R42 ;  /* 0x0000002a2b15723e */ /* 0x000fe200000000ff */
[----:B------:R-:W-:Y:S01]  /*56f0*/  IMAD.X R15, RZ, RZ, RZ, P2 ;  /* 0x000000ffff0f7224 */ /* 0x000fe200010e06ff */
[----:B------:R-:W-:Y:S01]  /*5700*/  F2FP.F16.F32.PACK_AB R20, R41, R20 ;  /* 0x000000142914723e */ /* 0x000fe200000000ff */
[----:B------:R1:W-:Y:S01]  /*5710*/  STSM.16.M88.4 [R0], R8 ;  /* 0x0000000800007844 */ /* 0x0003e20000000200 */
[----:B------:R-:W-:-:S02]  /*5720*/  MOV R2, R2 ;  /* 0x0000000200027202 */ /* 0x000fc40000000f00 */
[----:B------:R-:W-:Y:S01]  /*5730*/  MOV R3, R14 ;  /* 0x0000000e00037202 */ /* 0x000fe20000000f00 */
[----:B------:R2:W-:Y:S01]  /*5740*/  STSM.16.M88.4 [R17], R4 ;  /* 0x0000000411007844 */ /* 0x0005e20000000200 */
[----:B------:R-:W-:Y:S02]  /*5750*/  F2FP.F16.F32.PACK_AB R19, R28, R19 ;  /* 0x000000131c13723e */ /* 0x000fe400000000ff */
[----:B------:R-:W-:Y:S01]  /*5760*/  F2FP.F16.F32.PACK_AB R15, R71, R70 ;  /* 0x00000046470f723e */ /* 0x000fe200000000ff */
[----:B------:R3:W-:Y:S01]  /*5770*/  STSM.16.M88.4 [R18], R20 ;  /* 0x0000001412007844 */ /* 0x0007e20000000200 */
[----:B------:R-:W-:Y:S02]  /*5780*/  F2FP.F16.F32.PACK_AB R14, R69, R68 ;  /* 0x00000044450e723e */ /* 0x000fe400000000ff */
[----:B-1----:R-:W-:Y:S02]  /*5790*/  MOV R0, R12 ;  /* 0x0000000c00007202 */ /* 0x002fe40000000f00 */
[----:B------:R-:W-:Y:S01]  /*57a0*/  F2FP.F16.F32.PACK_AB R13, R67, R66 ;  /* 0x00000042430d723e */ /* 0x000fe200000000ff */
[----:B--2---:R-:W-:Y:S01]  /*57b0*/  IMAD.MOV.U32 R17, RZ, RZ, RZ ;  /* 0x000000ffff117224 */ /* 0x004fe200078e00ff */
[----:B------:R-:W-:-:S02]  /*57c0*/  F2FP.F16.F32.PACK_AB R12, R65, R64 ;  /* 0x00000040410c723e */ /* 0x000fc400000000ff */
[----:B------:R-:W-:Y:S02]  /*57d0*/  F2FP.F16.F32.PACK_AB R11, R79, R78 ;  /* 0x0000004e4f0b723e */ /* 0x000fe400000000ff */
[----:B------:R-:W-:Y:S02]  /*57e0*/  MOV R24, R16 ;  /* 0x0000001000187202 */ /* 0x000fe40000000f00 */
[----:B------:R-:W-:Y:S02]  /*57f0*/  IADD3 R16, P3, R16, 0x4000, RZ ;  /* 0x0000400010107810 */ /* 0x000fe40007f7e0ff */
[----:B---3--:R-:W-:Y:S02]  /*5800*/  F2FP.F16.F32.PACK_AB R23, R55, R54 ;  /* 0x000000363717723e */ /* 0x008fe400000000ff */
[----:B------:R-:W-:Y:S01]  /*5810*/  F2FP.F16.F32.PACK_AB R22, R53, R52 ;  /* 0x000000343516723e */ /* 0x000fe200000000ff */
[----:B------:R-:W-:Y:S01]  /*5820*/  IMAD.X R17, RZ, RZ, RZ, P3 ;  /* 0x000000ffff117224 */ /* 0x000fe200018e06ff */
[----:B------:R-:W-:-:S02]  /*5830*/  F2FP.F16.F32.PACK_AB R21, R51, R50 ;  /* 0x000000323315723e */ /* 0x000fc400000000ff */
[----:B------:R-:W-:Y:S02]  /*5840*/  F2FP.F16.F32.PACK_AB R20, R49, R48 ;  /* 0x000000303114723e */ /* 0x000fe400000000ff */
[----:B------:R-:W-:Y:S02]  /*5850*/  MOV R25, R16 ;  /* 0x0000001000197202 */ /* 0x000fe40000000f00 */
[----:B------:R-:W-:Y:S01]  /*5860*/  F2FP.F16.F32.PACK_AB R18, R61, R60 ;  /* 0x0000003c3d12723e */ /* 0x000fe200000000ff */
[----:B------:R1:W-:Y:S01]  /*5870*/  STSM.16.M88.4 [R24], R20 ;  /* 0x0000001418007844 */ /* 0x0003e20000000200 */
[----:B------:R-:W-:Y:S02]  /*5880*/  F2FP.F16.F32.PACK_AB R17, R59, R58 ;  /* 0x0000003a3b11723e */ /* 0x000fe400000000ff */
[----:B------:R-:W-:Y:S02]  /*5890*/  F2FP.F16.F32.PACK_AB R16, R57, R56 ;  /* 0x000000383910723e */ /* 0x000fe400000000ff */
[----:B------:R-:W-:-:S02]  /*58a0*/  F2FP.F16.F32.PACK_AB R10, R77, R76 ;  /* 0x0000004c4d0a723e */ /* 0x000fc400000000ff */
[----:B------:R-:W-:Y:S01]  /*58b0*/  F2FP.F16.F32.PACK_AB R9, R75, R74 ;  /* 0x0000004a4b09723e */ /* 0x000fe200000000ff */
[----:B------:R1:W-:Y:S01]  /*58c0*/  STSM.16.M88.4 [R2], R16 ;  /* 0x0000001002007844 */ /* 0x0003e20000000200 */
[----:B------:R-:W-:Y:S02]  /*58d0*/  F2FP.F16.F32.PACK_AB R8, R73, R72 ;  /* 0x000000484908723e */ /* 0x000fe400000000ff */
[----:B------:R-:W-:Y:S01]  /*58e0*/  F2FP.F16.F32.PACK_AB R7, R87, R86 ;  /* 0x000000565707723e */ /* 0x000fe200000000ff */
[----:B------:R1:W-:Y:S01]  /*58f0*/  STSM.16.M88.4 [R0], R12 ;  /* 0x0000000c00007844 */ /* 0x0003e20000000200 */
[----:B------:R-:W-:Y:S02]  /*5900*/  F2FP.F16.F32.PACK_AB R6, R85, R84 ;  /* 0x000000545506723e */ /* 0x000fe400000000ff */
[----:B------:R-:W-:Y:S01]  /*5910*/  F2FP.F16.F32.PACK_AB R5, R83, R82 ;  /* 0x000000525305723e */ /* 0x000fe200000000ff */
[----:B------:R1:W-:Y:S01]  /*5920*/  STSM.16.M88.4 [R3], R8 ;  /* 0x0000000803007844 */ /* 0x0003e20000000200 */
[----:B------:R-:W-:-:S05]  /*5930*/  F2FP.F16.F32.PACK_AB R4, R81, R80 ;  /* 0x000000505104723e */ /* 0x000fca00000000ff */
[----:B------:R1:W-:Y:S01]  /*5940*/  STSM.16.M88.4 [R25], R4 ;  /* 0x0000000419007844 */ /* 0x0003e20000000200 */
[----:B------:R2:W-:Y:S06]  /*5950*/  MEMBAR.ALL.CTA ;  /* 0x0000000000007992 */ /* 0x0005ec0000008000 */
[----:B--2---:R-:W2:Y:S02]  /*5960*/  FENCE.VIEW.ASYNC.S ;  /* 0x00000000000073c6 */ /* 0x004ea40000000000 */
[----:B--2---:R-:W-:Y:S06]  /*5970*/  BAR.SYNC.DEFER_BLOCKING 0x1, 0x100 ;  /* 0x0044000000007b1d */ /* 0x004fec0000010000 */
[----:B------:R-:W-:Y:S05]  /*5980*/  @P0 EXIT ;  /* 0x000000000000094d */ /* 0x000fea0003800000 */
        /* <DEDUP_REMOVED lines=8> */
[----:B--2---:R-:W-:Y:S01]  /*5a10*/  UMOV UR8, UR4 ;  /* 0x0000000400087c82 */ /* 0x004fe20008000000 */
[----:B------:R-:W-:Y:S02]  /*5a20*/  UMOV UR9, UR13 ;  /* 0x0000000d00097c82 */ /* 0x000fe40008000000 */
[----:B------:R2:W-:Y:S02]  /*5a30*/  UTMASTG.4D [UR8], [UR6], desc[URZ] ;  /* 0x00003f08060073b5 */ /* 0x0005e40008019000 */
[----:B--2---:R0:W-:Y:S02]  /*5a40*/  UTMACMDFLUSH ;  /* 0x00000000000079b7 */ /* 0x0041e40000000000 */
.L_x_13:
[----:B------:R-:W-:-:S04]  /*5a50*/  DEPBAR.LE SB0, 0x0 ;  /* 0x000080000000791a */ /* 0x000fc80000000000 */
[----:B------:R-:W-:Y:S05]  /*5a60*/  EXIT ;  /* 0x000000000000794d */ /* 0x000fea0003800000 */
.L_x_3:
[----:B-1----:R-:W-:Y:S02]  /*5a70*/  IMAD.U32 R5, RZ, RZ, UR25 ;  /* 0x00000019ff057e24 */ /* 0x002fe4000f8e00ff */
[----:B------:R-:W-:Y:S02]  /*5a80*/  IMAD.MOV.U32 R2, RZ, RZ, -0x80000000 ;  /* 0x80000000ff027424 */ /* 0x000fe400078e00ff */
[----:B------:R-:W-:-:S04]  /*5a90*/  IMAD.MOV.U32 R3, RZ, RZ, -0x80000000 ;  /* 0x80000000ff037424 */ /* 0x000fc800078e00ff */
[----:B------:R1:W2:Y:S03]  /*5aa0*/  SYNCS.PHASECHK.TRANS64.TRYWAIT P0, [R5+URZ+0x10], R3 ;  /* 0x00001003050075a7 */ /* 0x0002a6000800017f */
[----:B--2---:R-:W-:Y:S05]  /*5ab0*/  @!P0 NANOSLEEP.SYNCS 0x989680 ;  /* 0x009896800000895d */ /* 0x004fea0003900000 */
[----:B------:R-:W2:Y:S02]  /*5ac0*/  @!P0 SYNCS.PHASECHK.TRANS64 P0, [R5+URZ+0x10], R3 ;  /* 0x00001003050085a7 */ /* 0x000ea4000800007f */
[----:B--2---:R-:W-:Y:S05]  /*5ad0*/  @!P0 BRA `(.L_x_3) ;  /* 0xfffffffc00e48947 */ /* 0x004fea000383ffff */
[----:B------:R-:W-:Y:S05]  /*5ae0*/  BRA `(.L_x_23) ;  /* 0xffffffac00087947 */ /* 0x000fea000383ffff */
.L_x_4:
        /* <DEDUP_REMOVED lines=8> */
.L_x_6:
[----:B------:R-:W-:-:S07]  /*5b70*/  IMAD.MOV.U32 R3, RZ, RZ, R2 ;  /* 0x000000ffff037224 */ /* 0x000fce00078e0002 */
.L_x_25:
[----:B-1----:R-:W-:-:S04]  /*5b80*/  IMAD.U32 R9, RZ, RZ, UR25 ;  /* 0x00000019ff097e24 */ /* 0x002fc8000f8e00ff */
[----:B------:R1:W2:Y:S03]  /*5b90*/  SYNCS.PHASECHK.TRANS64.TRYWAIT P0, [R9+URZ+0x18], R3 ;  /* 0x00001803090075a7 */ /* 0x0002a6000800017f */
[----:B--2---:R-:W-:Y:S05]  /*5ba0*/  @!P0 NANOSLEEP.SYNCS 0x989680 ;  /* 0x009896800000895d */ /* 0x004fea0003900000 */
[----:B------:R-:W2:Y:S02]  /*5bb0*/  @!P0 SYNCS.PHASECHK.TRANS64 P0, [R9+URZ+0x18], R3 ;  /* 0x00001803090085a7 */ /* 0x000ea4000800007f */
[----:B--2---:R-:W-:Y:S05]  /*5bc0*/  @!P0 BRA `(.L_x_25) ;  /* 0xfffffffc00ec8947 */ /* 0x004fea000383ffff */
[----:B------:R-:W-:Y:S05]  /*5bd0*/  BRA `(.L_x_26) ;  /* 0xffffffb000ac7947 */ /* 0x000fea000383ffff */
.L_x_7:
[----:B------:R-:W-:-:S07]  /*5be0*/  IMAD.MOV.U32 R3, RZ, RZ, R2 ;  /* 0x000000ffff037224 */ /* 0x000fce00078e0002 */
.L_x_27:
[----:B-1----:R-:W-:-:S04]  /*5bf0*/  IMAD.U32 R9, RZ, RZ, UR25 ;  /* 0x00000019ff097e24 */ /* 0x002fc8000f8e00ff */
[----:B------:R1:W2:Y:S03]  /*5c00*/  SYNCS.PHASECHK.TRANS64.TRYWAIT P0, [R9+URZ+0x38], R3 ;  /* 0x00003803090075a7 */ /* 0x0002a6000800017f */
[----:B--2---:R-:W-:Y:S05]  /*5c10*/  @!P0 NANOSLEEP.SYNCS 0x989680 ;  /* 0x009896800000895d */ /* 0x004fea0003900000 */
[----:B------:R-:W2:Y:S02]  /*5c20*/  @!P0 SYNCS.PHASECHK.TRANS64 P0, [R9+URZ+0x38], R3 ;  /* 0x00003803090085a7 */ /* 0x000ea4000800007f */
[----:B--2---:R-:W-:Y:S05]  /*5c30*/  @!P0 BRA `(.L_x_27) ;  /* 0xfffffffc00ec8947 */ /* 0x004fea000383ffff */
[----:B------:R-:W-:Y:S05]  /*5c40*/  BRA `(.L_x_28) ;  /* 0xffffffb400047947 */ /* 0x000fea000383ffff */
.L_x_8:
[----:B------:R-:W-:-:S04]  /*5c50*/  IMAD.U32 R2, R6, -0x80000000, RZ ;  /* 0x8000000006027824 */ /* 0x000fc800078e00ff */
[----:B-1----:R-:W-:-:S07]  /*5c60*/  IMAD.MOV.U32 R3, RZ, RZ, R2 ;  /* 0x000000ffff037224 */ /* 0x002fce00078e0002 */
.L_x_29:
[----:B-1----:R-:W-:-:S04]  /*5c70*/  IMAD.U32 R9, RZ, RZ, UR25 ;  /* 0x00000019ff097e24 */ /* 0x002fc8000f8e00ff */
[----:B------:R1:W2:Y:S03]  /*5c80*/  SYNCS.PHASECHK.TRANS64.TRYWAIT P0, [R9+URZ+0x10], R3 ;  /* 0x00001003090075a7 */ /* 0x0002a6000800017f */
[----:B--2---:R-:W-:Y:S05]  /*5c90*/  @!P0 NANOSLEEP.SYNCS 0x989680 ;  /* 0x009896800000895d */ /* 0x004fea0003900000 */
[----:B------:R-:W2:Y:S02]  /*5ca0*/  @!P0 SYNCS.PHASECHK.TRANS64 P0, [R9+URZ+0x10], R3 ;  /* 0x00001003090085a7 */ /* 0x000ea4000800007f */
[----:B--2---:R-:W-:Y:S05]  /*5cb0*/  @!P0 BRA `(.L_x_29) ;  /* 0xfffffffc00ec8947 */ /* 0x004fea000383ffff */
[----:B------:R-:W-:Y:S05]  /*5cc0*/  BRA `(.L_x_30) ;  /* 0xffffffb4006c7947 */ /* 0x000fea000383ffff */
.L_x_9:
[----:B-1----:R-:W-:-:S07]  /*5cd0*/  IMAD.MOV.U32 R3, RZ, RZ, R2 ;  /* 0x000000ffff037224 */ /* 0x002fce00078e0002 */
.L_x_31:
[----:B-1----:R-:W-:-:S04]  /*5ce0*/  IMAD.U32 R9, RZ, RZ, UR25 ;  /* 0x00000019ff097e24 */ /* 0x002fc8000f8e00ff */
[----:B------:R1:W2:Y:S03]  /*5cf0*/  SYNCS.PHASECHK.TRANS64.TRYWAIT P0, [R9+URZ+0x30], R3 ;  /* 0x00003003090075a7 */ /* 0x0002a6000800017f */
[----:B--2---:R-:W-:Y:S05]  /*5d00*/  @!P0 NANOSLEEP.SYNCS 0x989680 ;  /* 0x009896800000895d */ /* 0x004fea0003900000 */
[----:B------:R-:W2:Y:S02]  /*5d10*/  @!P0 SYNCS.PHASECHK.TRANS64 P0, [R9+URZ+0x30], R3 ;  /* 0x00003003090085a7 */ /* 0x000ea4000800007f */
[----:B--2---:R-:W-:Y:S05]  /*5d20*/  @!P0 BRA `(.L_x_31) ;  /* 0xfffffffc00ec8947 */ /* 0x004fea000383ffff */
[----:B------:R-:W-:Y:S05]  /*5d30*/  BRA `(.L_x_32) ;  /* 0xffffffb400d87947 */ /* 0x000fea000383ffff */
.L_x_11:
[----:B------:R-:W-:-:S07]  /*5d40*/  IMAD.MOV.U32 R3, RZ, RZ, R2 ;  /* 0x000000ffff037224 */ /* 0x000fce00078e0002 */
.L_x_33:
[----:B-1----:R-:W-:-:S04]  /*5d50*/  IMAD.U32 R5, RZ, RZ, UR25 ;  /* 0x00000019ff057e24 */ /* 0x002fc8000f8e00ff */
[----:B------:R1:W2:Y:S03]  /*5d60*/  SYNCS.PHASECHK.TRANS64.TRYWAIT P0, [R5+URZ+0x18], R3 ;  /* 0x00001803050075a7 */ /* 0x0002a6000800017f */
[----:B--2---:R-:W-:Y:S05]  /*5d70*/  @!P0 NANOSLEEP.SYNCS 0x989680 ;  /* 0x009896800000895d */ /* 0x004fea0003900000 */
[----:B------:R-:W2:Y:S02]  /*5d80*/  @!P0 SYNCS.PHASECHK.TRANS64 P0, [R5+URZ+0x18], R3 ;  /* 0x00001803050085a7 */ /* 0x000ea4000800007f */
[----:B--2---:R-:W-:Y:S05]  /*5d90*/  @!P0 BRA `(.L_x_33) ;  /* 0xfffffffc00ec8947 */ /* 0x004fea000383ffff */
[----:B------:R-:W-:Y:S05]  /*5da0*/  BRA `(.L_x_34) ;  /* 0xffffffb800887947 */ /* 0x000fea000383ffff */
.L_x_12:
[----:B-1----:R-:W-:-:S07]  /*5db0*/  IMAD.MOV.U32 R3, RZ, RZ, R2 ;  /* 0x000000ffff037224 */ /* 0x002fce00078e0002 */
.L_x_35:
[----:B-1----:R-:W-:-:S04]  /*5dc0*/  IMAD.U32 R5, RZ, RZ, UR25 ;  /* 0x00000019ff057e24 */ /* 0x002fc8000f8e00ff */
[----:B------:R1:W2:Y:S03]  /*5dd0*/  SYNCS.PHASECHK.TRANS64.TRYWAIT P0, [R5+URZ+0x38], R3 ;  /* 0x00003803050075a7 */ /* 0x0002a6000800017f */
[----:B--2---:R-:W-:Y:S05]  /*5de0*/  @!P0 NANOSLEEP.SYNCS 0x989680 ;  /* 0x009896800000895d */ /* 0x004fea0003900000 */
[----:B------:R-:W2:Y:S02]  /*5df0*/  @!P0 SYNCS.PHASECHK.TRANS64 P0, [R5+URZ+0x38], R3 ;  /* 0x00003803050085a7 */ /* 0x000ea4000800007f */
[----:B--2---:R-:W-:Y:S05]  /*5e00*/  @!P0 BRA `(.L_x_35) ;  /* 0xfffffffc00ec8947 */ /* 0x004fea000383ffff */
[----:B------:R-:W-:Y:S05]  /*5e10*/  BRA `(.L_x_36) ;  /* 0xffffffb800f47947 */ /* 0x000fea000383ffff */
.L_x_18:
[--C-:B------:R-:W-:Y:S02]  /*5e20*/  IMAD.MOV.U32 R12, RZ, RZ, R14.reuse ;  /* 0x000000ffff0c7224 */ /* 0x100fe400078e000e */
[----:B------:R-:W-:-:S07]  /*5e30*/  IMAD.MOV.U32 R13, RZ, RZ, R14 ;  /* 0x000000ffff0d7224 */ /* 0x000fce00078e000e */
.L_x_37:
[----:B-1----:R-:W-:-:S04]  /*5e40*/  IMAD.U32 R15, RZ, RZ, UR22 ;  /* 0x00000016ff0f7e24 */ /* 0x002fc8000f8e00ff */
[----:B------:R1:W2:Y:S03]  /*5e50*/  SYNCS.PHASECHK.TRANS64.TRYWAIT P0, [R15+URZ], R13 ;  /* 0x0000000d0f0075a7 */ /* 0x0002a6000800017f */
[----:B--2---:R-:W-:Y:S05]  /*5e60*/  @!P0 NANOSLEEP.SYNCS 0x989680 ;  /* 0x009896800000895d */ /* 0x004fea0003900000 */
[----:B------:R-:W2:Y:S02]  /*5e70*/  @!P0 SYNCS.PHASECHK.TRANS64 P0, [R15+URZ], R13 ;  /* 0x0000000d0f0085a7 */ /* 0x000ea4000800007f */
[----:B--2---:R-:W-:Y:S05]  /*5e80*/  @!P0 BRA `(.L_x_37) ;  /* 0xfffffffc00ec8947 */ /* 0x004fea000383ffff */
[----:B------:R-:W-:Y:S05]  /*5e90*/  BRA `(.L_x_17) ;  /* 0xffffffcc003c7947 */ /* 0x000fea000383ffff */
.L_x_20:
[----:B-1----:R-:W-:-:S07]  /*5ea0*/  IMAD.MOV.U32 R15, RZ, RZ, R14 ;  /* 0x000000ffff0f7224 */ /* 0x002fce00078e000e */
.L_x_38:
[----:B-1----:R-:W-:-:S04]  /*5eb0*/  IMAD.U32 R13, RZ, RZ, UR22 ;  /* 0x00000016ff0d7e24 */ /* 0x002fc8000f8e00ff */
[----:B------:R1:W2:Y:S03]  /*5ec0*/  SYNCS.PHASECHK.TRANS64.TRYWAIT P0, [R13+URZ+0x20], R15 ;  /* 0x0000200f0d0075a7 */ /* 0x0002a6000800017f */
[----:B--2---:R-:W-:Y:S05]  /*5ed0*/  @!P0 NANOSLEEP.SYNCS 0x989680 ;  /* 0x009896800000895d */ /* 0x004fea0003900000 */
[----:B------:R-:W2:Y:S02]  /*5ee0*/  @!P0 SYNCS.PHASECHK.TRANS64 P0, [R13+URZ+0x20], R15 ;  /* 0x0000200f0d0085a7 */ /* 0x000ea4000800007f */
[----:B--2---:R-:W-:Y:S05]  /*5ef0*/  @!P0 BRA `(.L_x_38) ;  /* 0xfffffffc00ec8947 */ /* 0x004fea000383ffff */
[----:B------:R-:W-:Y:S05]  /*5f00*/  BRA `(.L_x_19) ;  /* 0xffffffcc00e87947 */ /* 0x000fea000383ffff */
.L_x_39:
[----:B------:R-:W-:-:S00]  /*5f10*/  BRA `(.L_x_39) ;  /* 0xfffffffc00fc7947 */ /* 0x000fc0000383ffff */
[----:B------:R-:W-:-:S00]  /*5f20*/  NOP ;  /* 0x0000000000007918 */ /* 0x000fc00000000000 */
        /* <DEDUP_REMOVED lines=13> */
.L_x_40:


//--------------------- .nv.shared.kernel_cutlass_kernel_flash_attncuteflash_bwd_sm90FlashAttentionBackwardSm90_object_at__tensor0000o12811101213_tensor0000o12811101213_tensor0000o12811101213_tensor0000o12811101213_tensor0_0 --------------------------
	.section	.nv.shared.kernel_cutlass_kernel_flash_attncuteflash_bwd_sm90FlashAttentionBackwardSm90_object_at__tensor0000o12811101213_tensor0000o12811101213_tensor0000o12811101213_tensor0000o12811101213_tensor0_0,"aw",@nobits
	.sectionflags	@""
	.align	1024
	.zero		1024


//--------------------- .nv.shared.reserved.0     --------------------------
	.section	.nv.shared.reserved.0,"aw",@nobits
	.weak		__nv_reservedSMEM_offset_0_alias
	.size		__nv_reservedSMEM_offset_0_alias, 0, 0
	.other		__nv_reservedSMEM_offset_0_alias,@"STO_CUDA_RESERVED_SHARED STV_DEFAULT"
__nv_reservedSMEM_offset_0_alias:
	.zero		0


//--------------------- .nv.constant0.kernel_cutlass_kernel_flash_attncuteflash_bwd_sm90FlashAttentionBackwardSm90_object_at__tensor0000o12811101213_tensor0000o12811101213_tensor0000o12811101213_tensor0000o12811101213_tensor0_0 --------------------------
	.section	.nv.constant0.kernel_cutlass_kernel_flash_attncuteflash_bwd_sm90FlashAttentionBackwardSm90_object_at__tensor0000o12811101213_tensor0000o12811101213_tensor0000o12811101213_tensor0000o12811101213_tensor0_0,"a",@progbits
	.sectionflags	@""
	.align	4
.nv.constant0.kernel_cutlass_kernel_flash_attncuteflash_bwd_sm90FlashAttentionBackwardSm90_object_at__tensor0000o12811101213_tensor0000o12811101213_tensor0000o12811101213_tensor0000o12811101213_tensor0_0:
	.zero		1564


//--------------------- SYMBOLS --------------------------

	.type		.nv.reservedSmem.offset0,@object
	.size		.nv.reservedSmem.offset0,0x4
